	.target	sm_100a

	.elftype	@"ET_EXEC"


//--------------------- .note.nv.tkinfo           --------------------------
	.section	.note.nv.tkinfo,"",@"SHT_NOTE"
	.sectionflags	@"SHF_NOTE_NV_TKINFO"
	.tkinfo
        /*0018*/ 	.word	0x00000002
        /*0030*/ 	.string	""
        /*0030*/ 	.string	"ptxas"
        /*0030*/ 	.string	"Cuda compilation tools, release 13.0, V13.0.88"
        /*0030*/ 	.string	"Build cuda_13.0.r13.0/compiler.36424714_0"
        /*0030*/ 	.string	"-arch sm_100a -m 64 "



//--------------------- .note.nv.cuinfo           --------------------------
	.section	.note.nv.cuinfo,"",@"SHT_NOTE"
	.sectionflags	@"SHF_NOTE_NV_CUINFO"
        /*0018*/ 	.short	0x0002
        /*001a*/ 	.short	0x0064
        /*001c*/ 	.short	0x0082
	.zero		2


//--------------------- .nv.info                  --------------------------
	.section	.nv.info,"",@"SHT_CUDA_INFO"
	.align	4


	//----- nvinfo : EIATTR_REGCOUNT
	.align		4
        /*0000*/ 	.byte	0x04, 0x2f
        /*0002*/ 	.short	(.L_19 - .L_18)
	.align		4
.L_18:
        /*0004*/ 	.word	index@(_ZN7cutlass13device_kernelINS_4gemm6kernel13GemmUniversalIN4cute5tupleIJiiiiEEENS1_10collective13CollectiveMmaINS1_35MainloopSm100TmaUmmaWarpSpecializedILi8ELi2ELi4ENS5_IJNS4_1CILi2EEENSA_ILi1EEESC_EEEEENS5_IJNSA_ILi128EEENSA_ILi256EEENSA_ILi32EEEEEENS_10tfloat32_tENS5_IJlSC_lEEESJ_SK_NS4_8TiledMMAINS4_8MMA_AtomIJNS4_23SM100_MMA_TF32_2x1SM_SSISJ_SJ_fLi128ELi256ELNS4_4UMMA5MajorE0ELSP_0ELNSO_7ScaleInE0ELSQ_0EEEEEENS4_6LayoutINS5_IJSC_SC_SC_EEENS5_IJNSA_ILi0EEESV_SV_EEEEENS5_IJNS4_10UnderscoreESY_SY_EEEEENS4_18SM100_TMA_2SM_LOADENS4_14ComposedLayoutINS4_7SwizzleILi3ELi4ELi3EEENS4_18smem_ptr_flag_bitsILi32EEENST_INS5_IJNSA_ILi8EEESH_EEENS5_IJSH_SC_EEEEEEEvNS4_8identityES11_S1B_vS1C_EENS_8epilogue10collective18CollectiveEpilogueINS1E_23Sm100TmaWarpSpecializedILi4ELi2ELi16ELb1ELb0EEEJNS5_IJNSA_ILi64EEESG_SH_EEENS5_IJNST_IS1J_SC_EENST_INS5_IJNSA_ILi16EEESB_EEENS5_IJSC_SF_EEEEEEEESJ_SK_SJ_SK_NS1E_6fusion15FusionCallbacksIS1I_NS1R_17LinearCombinationISJ_fSJ_fLNS_15FloatRoundStyleE2EEES1K_S1Q_JEEENS4_5SM1004TMEM4LOAD26SM100_TMEM_LOAD_32dp32b16xENS4_13SM90_TMA_LOADENS12_INS13_ILi2ELi4ELi3EEES16_NST_INS5_IJS17_S1M_EEENS5_IJS1M_SC_EEEEEEENS4_39AutoVectorizingCopyWithAssumedAlignmentILi128EEENS4_14SM90_TMA_STOREES26_S28_S28_EEEvvEEEEvNT_6ParamsE)
        /*0008*/ 	.word	0x00000060


	//----- nvinfo : EIATTR_FRAME_SIZE
	.align		4
.L_19:
        /*000c*/ 	.byte	0x04, 0x11
        /*000e*/ 	.short	(.L_21 - .L_20)
	.align		4
.L_20:
        /*0010*/ 	.word	index@($__internal_2_$__cuda_sm10x_tcgen05_guardrail_trap_unallocated_columns_being_dealloced)
        /*0014*/ 	.word	0x00000000


	//----- nvinfo : EIATTR_FRAME_SIZE
	.align		4
.L_21:
        /*0018*/ 	.byte	0x04, 0x11
        /*001a*/ 	.short	(.L_23 - .L_22)
	.align		4
.L_22:
        /*001c*/ 	.word	index@($__internal_1_$__cuda_sm10x_tcgen05_guardrail_trap_phase_invalid_during_alloc)
        /*0020*/ 	.word	0x00000000


	//----- nvinfo : EIATTR_FRAME_SIZE
	.align		4
.L_23:
        /*0024*/ 	.byte	0x04, 0x11
        /*0026*/ 	.short	(.L_25 - .L_24)
	.align		4
.L_24:
        /*0028*/ 	.word	index@($__internal_0_$__cuda_sm10x_tcgen05_guardrail_trap_col_being_dealloced_not_returned_by_alloc)
        /*002c*/ 	.word	0x00000000


	//----- nvinfo : EIATTR_FRAME_SIZE
	.align		4
.L_25:
        /*0030*/ 	.byte	0x04, 0x11
        /*0032*/ 	.short	(.L_27 - .L_26)
	.align		4
.L_26:
        /*0034*/ 	.word	index@(_ZN7cutlass13device_kernelINS_4gemm6kernel13GemmUniversalIN4cute5tupleIJiiiiEEENS1_10collective13CollectiveMmaINS1_35MainloopSm100TmaUmmaWarpSpecializedILi8ELi2ELi4ENS5_IJNS4_1CILi2EEENSA_ILi1EEESC_EEEEENS5_IJNSA_ILi128EEENSA_ILi256EEENSA_ILi32EEEEEENS_10tfloat32_tENS5_IJlSC_lEEESJ_SK_NS4_8TiledMMAINS4_8MMA_AtomIJNS4_23SM100_MMA_TF32_2x1SM_SSISJ_SJ_fLi128ELi256ELNS4_4UMMA5MajorE0ELSP_0ELNSO_7ScaleInE0ELSQ_0EEEEEENS4_6LayoutINS5_IJSC_SC_SC_EEENS5_IJNSA_ILi0EEESV_SV_EEEEENS5_IJNS4_10UnderscoreESY_SY_EEEEENS4_18SM100_TMA_2SM_LOADENS4_14ComposedLayoutINS4_7SwizzleILi3ELi4ELi3EEENS4_18smem_ptr_flag_bitsILi32EEENST_INS5_IJNSA_ILi8EEESH_EEENS5_IJSH_SC_EEEEEEEvNS4_8identityES11_S1B_vS1C_EENS_8epilogue10collective18CollectiveEpilogueINS1E_23Sm100TmaWarpSpecializedILi4ELi2ELi16ELb1ELb0EEEJNS5_IJNSA_ILi64EEESG_SH_EEENS5_IJNST_IS1J_SC_EENST_INS5_IJNSA_ILi16EEESB_EEENS5_IJSC_SF_EEEEEEEESJ_SK_SJ_SK_NS1E_6fusion15FusionCallbacksIS1I_NS1R_17LinearCombinationISJ_fSJ_fLNS_15FloatRoundStyleE2EEES1K_S1Q_JEEENS4_5SM1004TMEM4LOAD26SM100_TMEM_LOAD_32dp32b16xENS4_13SM90_TMA_LOADENS12_INS13_ILi2ELi4ELi3EEES16_NST_INS5_IJS17_S1M_EEENS5_IJS1M_SC_EEEEEEENS4_39AutoVectorizingCopyWithAssumedAlignmentILi128EEENS4_14SM90_TMA_STOREES26_S28_S28_EEEvvEEEEvNT_6ParamsE)
        /*0038*/ 	.word	0x00000000


	//----- nvinfo : EIATTR_MIN_STACK_SIZE
	.align		4
.L_27:
        /*003c*/ 	.byte	0x04, 0x12
        /*003e*/ 	.short	(.L_29 - .L_28)
	.align		4
.L_28:
        /*0040*/ 	.word	index@(_ZN7cutlass13device_kernelINS_4gemm6kernel13GemmUniversalIN4cute5tupleIJiiiiEEENS1_10collective13CollectiveMmaINS1_35MainloopSm100TmaUmmaWarpSpecializedILi8ELi2ELi4ENS5_IJNS4_1CILi2EEENSA_ILi1EEESC_EEEEENS5_IJNSA_ILi128EEENSA_ILi256EEENSA_ILi32EEEEEENS_10tfloat32_tENS5_IJlSC_lEEESJ_SK_NS4_8TiledMMAINS4_8MMA_AtomIJNS4_23SM100_MMA_TF32_2x1SM_SSISJ_SJ_fLi128ELi256ELNS4_4UMMA5MajorE0ELSP_0ELNSO_7ScaleInE0ELSQ_0EEEEEENS4_6LayoutINS5_IJSC_SC_SC_EEENS5_IJNSA_ILi0EEESV_SV_EEEEENS5_IJNS4_10UnderscoreESY_SY_EEEEENS4_18SM100_TMA_2SM_LOADENS4_14ComposedLayoutINS4_7SwizzleILi3ELi4ELi3EEENS4_18smem_ptr_flag_bitsILi32EEENST_INS5_IJNSA_ILi8EEESH_EEENS5_IJSH_SC_EEEEEEEvNS4_8identityES11_S1B_vS1C_EENS_8epilogue10collective18CollectiveEpilogueINS1E_23Sm100TmaWarpSpecializedILi4ELi2ELi16ELb1ELb0EEEJNS5_IJNSA_ILi64EEESG_SH_EEENS5_IJNST_IS1J_SC_EENST_INS5_IJNSA_ILi16EEESB_EEENS5_IJSC_SF_EEEEEEEESJ_SK_SJ_SK_NS1E_6fusion15FusionCallbacksIS1I_NS1R_17LinearCombinationISJ_fSJ_fLNS_15FloatRoundStyleE2EEES1K_S1Q_JEEENS4_5SM1004TMEM4LOAD26SM100_TMEM_LOAD_32dp32b16xENS4_13SM90_TMA_LOADENS12_INS13_ILi2ELi4ELi3EEES16_NST_INS5_IJS17_S1M_EEENS5_IJS1M_SC_EEEEEEENS4_39AutoVectorizingCopyWithAssumedAlignmentILi128EEENS4_14SM90_TMA_STOREES26_S28_S28_EEEvvEEEEvNT_6ParamsE)
        /*0044*/ 	.word	0x00000000
.L_29:


//--------------------- .nv.compat                --------------------------
	.section	.nv.compat,"",@"SHT_CUDA_COMPAT_INFO"
	.align	4
        /*0000*/ 	.byte	0x02, 0x09, 0x01, 0x00, 0x02, 0x02, 0x02, 0x00, 0x02, 0x05, 0x05, 0x00, 0x03, 0x07, 0x01, 0x01
        /*0010*/ 	.byte	0x02, 0x03, 0x01, 0x00, 0x02, 0x06, 0x01, 0x00, 0x04, 0x0b, 0x08, 0x00, 0x09, 0x00, 0x00, 0x00
        /*0020*/ 	.byte	0x00, 0x00, 0x00, 0x00


//--------------------- .nv.info._ZN7cutlass13device_kernelINS_4gemm6kernel13GemmUniversalIN4cute5tupleIJiiiiEEENS1_10collective13CollectiveMmaINS1_35MainloopSm100TmaUmmaWarpSpecializedILi8ELi2ELi4ENS5_IJNS4_1CILi2EEENSA_ILi1EEESC_EEEEENS5_IJNSA_ILi128EEENSA_ILi256EEENSA_ILi32EEEEEENS_10tfloat32_tENS5_IJlSC_lEEESJ_SK_NS4_8TiledMMAINS4_8MMA_AtomIJNS4_23SM100_MMA_TF32_2x1SM_SSISJ_SJ_fLi128ELi256ELNS4_4UMMA5MajorE0ELSP_0ELNSO_7ScaleInE0ELSQ_0EEEEEENS4_6LayoutINS5_IJSC_SC_SC_EEENS5_IJNSA_ILi0EEESV_SV_EEEEENS5_IJNS4_10UnderscoreESY_SY_EEEEENS4_18SM100_TMA_2SM_LOADENS4_14ComposedLayoutINS4_7SwizzleILi3ELi4ELi3EEENS4_18smem_ptr_flag_bitsILi32EEENST_INS5_IJNSA_ILi8EEESH_EEENS5_IJSH_SC_EEEEEEEvNS4_8identityES11_S1B_vS1C_EENS_8epilogue10collective18CollectiveEpilogueINS1E_23Sm100TmaWarpSpecializedILi4ELi2ELi16ELb1ELb0EEEJNS5_IJNSA_ILi64EEESG_SH_EEENS5_IJNST_IS1J_SC_EENST_INS5_IJNSA_ILi16EEESB_EEENS5_IJSC_SF_EEEEEEEESJ_SK_SJ_SK_NS1E_6fusion15FusionCallbacksIS1I_NS1R_17LinearCombinationISJ_fSJ_fLNS_15FloatRoundStyleE2EEES1K_S1Q_JEEENS4_5SM1004TMEM4LOAD26SM100_TMEM_LOAD_32dp32b16xENS4_13SM90_TMA_LOADENS12_INS13_ILi2ELi4ELi3EEES16_NST_INS5_IJS17_S1M_EEENS5_IJS1M_SC_EEEEEEENS4_39AutoVectorizingCopyWithAssumedAlignmentILi128EEENS4_14SM90_TMA_STOREES26_S28_S28_EEEvvEEEEvNT_6ParamsE --------------------------
	.section	.nv.info._ZN7cutlass13device_kernelINS_4gemm6kernel13GemmUniversalIN4cute5tupleIJiiiiEEENS1_10collective13CollectiveMmaINS1_35MainloopSm100TmaUmmaWarpSpecializedILi8ELi2ELi4ENS5_IJNS4_1CILi2EEENSA_ILi1EEESC_EEEEENS5_IJNSA_ILi128EEENSA_ILi256EEENSA_ILi32EEEEEENS_10tfloat32_tENS5_IJlSC_lEEESJ_SK_NS4_8TiledMMAINS4_8MMA_AtomIJNS4_23SM100_MMA_TF32_2x1SM_SSISJ_SJ_fLi128ELi256ELNS4_4UMMA5MajorE0ELSP_0ELNSO_7ScaleInE0ELSQ_0EEEEEENS4_6LayoutINS5_IJSC_SC_SC_EEENS5_IJNSA_ILi0EEESV_SV_EEEEENS5_IJNS4_10UnderscoreESY_SY_EEEEENS4_18SM100_TMA_2SM_LOADENS4_14ComposedLayoutINS4_7SwizzleILi3ELi4ELi3EEENS4_18smem_ptr_flag_bitsILi32EEENST_INS5_IJNSA_ILi8EEESH_EEENS5_IJSH_SC_EEEEEEEvNS4_8identityES11_S1B_vS1C_EENS_8epilogue10collective18CollectiveEpilogueINS1E_23Sm100TmaWarpSpecializedILi4ELi2ELi16ELb1ELb0EEEJNS5_IJNSA_ILi64EEESG_SH_EEENS5_IJNST_IS1J_SC_EENST_INS5_IJNSA_ILi16EEESB_EEENS5_IJSC_SF_EEEEEEEESJ_SK_SJ_SK_NS1E_6fusion15FusionCallbacksIS1I_NS1R_17LinearCombinationISJ_fSJ_fLNS_15FloatRoundStyleE2EEES1K_S1Q_JEEENS4_5SM1004TMEM4LOAD26SM100_TMEM_LOAD_32dp32b16xENS4_13SM90_TMA_LOADENS12_INS13_ILi2ELi4ELi3EEES16_NST_INS5_IJS17_S1M_EEENS5_IJS1M_SC_EEEEEEENS4_39AutoVectorizingCopyWithAssumedAlignmentILi128EEENS4_14SM90_TMA_STOREES26_S28_S28_EEEvvEEEEvNT_6ParamsE,"",@"SHT_CUDA_INFO"
	.sectionflags	@""
	.align	4


	//----- nvinfo : EIATTR_CUDA_API_VERSION
	.align		4
        /*0000*/ 	.byte	0x04, 0x37
        /*0002*/ 	.short	(.L_31 - .L_30)
.L_30:
        /*0004*/ 	.word	0x00000082


	//----- nvinfo : EIATTR_KPARAM_INFO
	.align		4
.L_31:
        /*0008*/ 	.byte	0x04, 0x17
        /*000a*/ 	.short	(.L_33 - .L_32)
.L_32:
        /*000c*/ 	.word	0x00000000
        /*0010*/ 	.short	0x0000
        /*0012*/ 	.short	0x0000
        /*0014*/ 	.byte	0x00, 0xf0, 0x01, 0x20


	//----- nvinfo : EIATTR_AT_ENTRY_FRAGMENTS
	.align		4
.L_33:
        /*0018*/ 	.byte	0x04, 0x4f
        /*001a*/ 	.short	(.L_35 - .L_34)


	//   ....[0]....
.L_34:
        /*001c*/ 	.word	0x00000007


	//----- nvinfo : EIATTR_RESERVED_SMEM_USED
	.align		4
.L_35:
        /*0020*/ 	.byte	0x01, 0x41
	.zero		2


	//----- nvinfo : EIATTR_SPARSE_MMA_MASK
	.align		4
        /*0024*/ 	.byte	0x03, 0x50
        /*0026*/ 	.short	0x0000


	//----- nvinfo : EIATTR_TCGEN05_2CTA_USED
	.align		4
        /*0028*/ 	.byte	0x01, 0x52
	.zero		2


	//----- nvinfo : EIATTR_MAXREG_COUNT
	.align		4
        /*002c*/ 	.byte	0x03, 0x1b
        /*002e*/ 	.short	0x00ff


	//----- nvinfo : EIATTR_NUM_BARRIERS
	.align		4
        /*0030*/ 	.byte	0x02, 0x4c
        /*0032*/ 	.byte	0x07
	.zero		1


	//----- nvinfo : EIATTR_EXTERNS
	.align		4
        /*0034*/ 	.byte	0x04, 0x0f
        /*0036*/ 	.short	(.L_37 - .L_36)


	//   ....[0]....
	.align		4
.L_36:
        /*0038*/ 	.word	index@(__assertfail)


	//----- nvinfo : EIATTR_MERCURY_ISA_VERSION
	.align		4
.L_37:
        /*003c*/ 	.byte	0x03, 0x5f
        /*003e*/ 	.short	0x0101


	//----- nvinfo : EIATTR_INT_WARP_WIDE_INSTR_OFFSETS
	.align		4
        /*0040*/ 	.byte	0x04, 0x31
        /*0042*/ 	.short	(.L_39 - .L_38)


	//   ....[0]....
.L_38:
        /*0044*/ 	.word	0x00000d90


	//   ....[1]....
        /*0048*/ 	.word	0x00000e30


	//   ....[2]....
        /*004c*/ 	.word	0x000021a0


	//   ....[3]....
        /*0050*/ 	.word	0x000042c0


	//   ....[4]....
        /*0054*/ 	.word	0x000042e0


	//   ....[5]....
        /*0058*/ 	.word	0x00004310


	//   ....[6]....
        /*005c*/ 	.word	0x00004c40


	//   ....[7]....
        /*0060*/ 	.word	0x00004c60


	//   ....[8]....
        /*0064*/ 	.word	0x00004d50


	//   ....[9]....
        /*0068*/ 	.word	0x00004e10


	//   ....[10]....
        /*006c*/ 	.word	0x00004e30


	//   ....[11]....
        /*0070*/ 	.word	0x00004f20


	//   ....[12]....
        /*0074*/ 	.word	0x00004ff0


	//   ....[13]....
        /*0078*/ 	.word	0x00005010


	//   ....[14]....
        /*007c*/ 	.word	0x000050f0


	//   ....[15]....
        /*0080*/ 	.word	0x000051c0


	//   ....[16]....
        /*0084*/ 	.word	0x000051e0


	//   ....[17]....
        /*0088*/ 	.word	0x000052d0


	//   ....[18]....
        /*008c*/ 	.word	0x000053b0


	//   ....[19]....
        /*0090*/ 	.word	0x000053d0


	//   ....[20]....
        /*0094*/ 	.word	0x000054c0


	//   ....[21]....
        /*0098*/ 	.word	0x00005590


	//   ....[22]....
        /*009c*/ 	.word	0x000055b0


	//   ....[23]....
        /*00a0*/ 	.word	0x000056b0


	//   ....[24]....
        /*00a4*/ 	.word	0x00005780


	//   ....[25]....
        /*00a8*/ 	.word	0x000057a0


	//   ....[26]....
        /*00ac*/ 	.word	0x000058e0


	//   ....[27]....
        /*00b0*/ 	.word	0x00005a50


	//   ....[28]....
        /*00b4*/ 	.word	0x00005a60


	//   ....[29]....
        /*00b8*/ 	.word	0x00005bf0


	//----- nvinfo : EIATTR_COOP_GROUP_MASK_REGIDS
	.align		4
.L_39:
        /*00bc*/ 	.byte	0x04, 0x29
        /*00be*/ 	.short	(.L_41 - .L_40)


	//   ....[0]....
.L_40:
        /*00c0*/ 	.word	0xffffffff


	//   ....[1]....
        /*00c4*/ 	.word	0xffffffff


	//   ....[2]....
        /*00c8*/ 	.word	0xffffffff


	//   ....[3]....
        /*00cc*/ 	.word	0xffffffff


	//   ....[4]....
        /*00d0*/ 	.word	0xffffffff


	//   ....[5]....
        /*00d4*/ 	.word	0xffffffff


	//   ....[6]....
        /*00d8*/ 	.word	0xffffffff


	//   ....[7]....
        /*00dc*/ 	.word	0xffffffff


	//   ....[8]....
        /*00e0*/ 	.word	0xffffffff


	//   ....[9]....
        /*00e4*/ 	.word	0xffffffff


	//   ....[10]....
        /*00e8*/ 	.word	0xffffffff


	//   ....[11]....
        /*00ec*/ 	.word	0xffffffff


	//   ....[12]....
        /*00f0*/ 	.word	0xffffffff


	//   ....[13]....
        /*00f4*/ 	.word	0xffffffff


	//----- nvinfo : EIATTR_COOP_GROUP_INSTR_OFFSETS
	.align		4
.L_41:
        /*00f8*/ 	.byte	0x04, 0x28
        /*00fa*/ 	.short	(.L_43 - .L_42)


	//   ....[0]....
.L_42:
        /*00fc*/ 	.word	0x000000c0


	//   ....[1]....
        /*0100*/ 	.word	0x00000500


	//   ....[2]....
        /*0104*/ 	.word	0x00000700


	//   ....[3]....
        /*0108*/ 	.word	0x00000890


	//   ....[4]....
        /*010c*/ 	.word	0x00000980


	//   ....[5]....
        /*0110*/ 	.word	0x00000ae0


	//   ....[6]....
        /*0114*/ 	.word	0x00000c70


	//   ....[7]....
        /*0118*/ 	.word	0x00000eb0


	//   ....[8]....
        /*011c*/ 	.word	0x00002080


	//   ....[9]....
        /*0120*/ 	.word	0x000030a0


	//   ....[10]....
        /*0124*/ 	.word	0x00003570


	//   ....[11]....
        /*0128*/ 	.word	0x000035a0


	//   ....[12]....
        /*012c*/ 	.word	0x000041c0


	//   ....[13]....
        /*0130*/ 	.word	0x000043d0


	//----- nvinfo : EIATTR_VRC_CTA_INIT_COUNT
	.align		4
.L_43:
        /*0134*/ 	.byte	0x02, 0x4a
        /*0136*/ 	.byte	0x80
	.zero		1


	//----- nvinfo : EIATTR_SYSCALL_OFFSETS
	.align		4
        /*0138*/ 	.byte	0x04, 0x46
        /*013a*/ 	.short	(.L_45 - .L_44)


	//   ....[0]....
.L_44:
        /*013c*/ 	.word	0x000066d0


	//   ....[1]....
        /*0140*/ 	.word	0x000067c0


	//   ....[2]....
        /*0144*/ 	.word	0x00006f20


	//   ....[3]....
        /*0148*/ 	.word	0x000078e0


	//   ....[4]....
        /*014c*/ 	.word	0x00008280


	//   ....[5]....
        /*0150*/ 	.word	0x00008c70


	//   ....[6]....
        /*0154*/ 	.word	0x00009660


	//   ....[7]....
        /*0158*/ 	.word	0x0000a070


	//   ....[8]....
        /*015c*/ 	.word	0x0000aa60


	//   ....[9]....
        /*0160*/ 	.word	0x0000b400


	//----- nvinfo : EIATTR_MBARRIER_INSTR_OFFSETS
	.align		4
.L_45:
        /*0164*/ 	.byte	0x04, 0x39
        /*0166*/ 	.short	(.L_47 - .L_46)


	//   ....[0]....
.L_46:
        /*0168*/ 	.word	0x000005f0
        /*016c*/ 	.word	0x000000ff
        /*0170*/ 	.word	0x00000000
        /*0174*/ 	.short	0x0100
        /*0176*/ 	.byte	0x08
	.zero		1


	//   ....[1]....
        /*0178*/ 	.word	0x00000600
        /*017c*/ 	.word	0x000000ff
        /*0180*/ 	.word	0x00000040
        /*0184*/ 	.short	0x0100
        /*0186*/ 	.byte	0x08
	.zero		1


	//   ....[2]....
        /*0188*/ 	.word	0x00000610
        /*018c*/ 	.word	0x000000ff
        /*0190*/ 	.word	0x00000008
        /*0194*/ 	.short	0x0100
        /*0196*/ 	.byte	0x08
	.zero		1


	//   ....[3]....
        /*0198*/ 	.word	0x00000620
        /*019c*/ 	.word	0x000000ff
        /*01a0*/ 	.word	0x00000048
        /*01a4*/ 	.short	0x0100
        /*01a6*/ 	.byte	0x08
	.zero		1


	//   ....[4]....
        /*01a8*/ 	.word	0x00000630
        /*01ac*/ 	.word	0x000000ff
        /*01b0*/ 	.word	0x00000010
        /*01b4*/ 	.short	0x0100
        /*01b6*/ 	.byte	0x08
	.zero		1


	//   ....[5]....
        /*01b8*/ 	.word	0x00000640
        /*01bc*/ 	.word	0x000000ff
        /*01c0*/ 	.word	0x00000050
        /*01c4*/ 	.short	0x0100
        /*01c6*/ 	.byte	0x08
	.zero		1


	//   ....[6]....
        /*01c8*/ 	.word	0x00000650
        /*01cc*/ 	.word	0x000000ff
        /*01d0*/ 	.word	0x00000018
        /*01d4*/ 	.short	0x0100
        /*01d6*/ 	.byte	0x08
	.zero		1


	//   ....[7]....
        /*01d8*/ 	.word	0x00000660
        /*01dc*/ 	.word	0x000000ff
        /*01e0*/ 	.word	0x00000058
        /*01e4*/ 	.short	0x0100
        /*01e6*/ 	.byte	0x08
	.zero		1


	//   ....[8]....
        /*01e8*/ 	.word	0x00000670
        /*01ec*/ 	.word	0x000000ff
        /*01f0*/ 	.word	0x00000020
        /*01f4*/ 	.short	0x0100
        /*01f6*/ 	.byte	0x08
	.zero		1


	//   ....[9]....
        /*01f8*/ 	.word	0x00000680
        /*01fc*/ 	.word	0x000000ff
        /*0200*/ 	.word	0x00000060
        /*0204*/ 	.short	0x0100
        /*0206*/ 	.byte	0x08
	.zero		1


	//   ....[10]....
        /*0208*/ 	.word	0x00000690
        /*020c*/ 	.word	0x000000ff
        /*0210*/ 	.word	0x00000028
        /*0214*/ 	.short	0x0100
        /*0216*/ 	.byte	0x08
	.zero		1


	//   ....[11]....
        /*0218*/ 	.word	0x000006a0
        /*021c*/ 	.word	0x000000ff
        /*0220*/ 	.word	0x00000068
        /*0224*/ 	.short	0x0100
        /*0226*/ 	.byte	0x08
	.zero		1


	//   ....[12]....
        /*0228*/ 	.word	0x000006b0
        /*022c*/ 	.word	0x000000ff
        /*0230*/ 	.word	0x00000030
        /*0234*/ 	.short	0x0100
        /*0236*/ 	.byte	0x08
	.zero		1


	//   ....[13]....
        /*0238*/ 	.word	0x000006c0
        /*023c*/ 	.word	0x000000ff
        /*0240*/ 	.word	0x00000070
        /*0244*/ 	.short	0x0100
        /*0246*/ 	.byte	0x08
	.zero		1


	//   ....[14]....
        /*0248*/ 	.word	0x000006d0
        /*024c*/ 	.word	0x000000ff
        /*0250*/ 	.word	0x00000038
        /*0254*/ 	.short	0x0100
        /*0256*/ 	.byte	0x08
	.zero		1


	//   ....[15]....
        /*0258*/ 	.word	0x000006e0
        /*025c*/ 	.word	0x000000ff
        /*0260*/ 	.word	0x00000078
        /*0264*/ 	.short	0x0100
        /*0266*/ 	.byte	0x08
	.zero		1


	//   ....[16]....
        /*0268*/ 	.word	0x00000800
        /*026c*/ 	.word	0x000000ff
        /*0270*/ 	.word	0x00000080
        /*0274*/ 	.short	0x0100
        /*0276*/ 	.byte	0x09
	.zero		1


	//   ....[17]....
        /*0278*/ 	.word	0x00000810
        /*027c*/ 	.word	0x000000ff
        /*0280*/ 	.word	0x000000a0
        /*0284*/ 	.short	0x0100
        /*0286*/ 	.byte	0x09
	.zero		1


	//   ....[18]....
        /*0288*/ 	.word	0x00000820
        /*028c*/ 	.word	0x000000ff
        /*0290*/ 	.word	0x00000088
        /*0294*/ 	.short	0x0100
        /*0296*/ 	.byte	0x09
	.zero		1


	//   ....[19]....
        /*0298*/ 	.word	0x00000830
        /*029c*/ 	.word	0x000000ff
        /*02a0*/ 	.word	0x000000a8
        /*02a4*/ 	.short	0x0100
        /*02a6*/ 	.byte	0x09
	.zero		1


	//   ....[20]....
        /*02a8*/ 	.word	0x00000840
        /*02ac*/ 	.word	0x000000ff
        /*02b0*/ 	.word	0x00000090
        /*02b4*/ 	.short	0x0100
        /*02b6*/ 	.byte	0x09
	.zero		1


	//   ....[21]....
        /*02b8*/ 	.word	0x00000850
        /*02bc*/ 	.word	0x000000ff
        /*02c0*/ 	.word	0x000000b0
        /*02c4*/ 	.short	0x0100
        /*02c6*/ 	.byte	0x09
	.zero		1


	//   ....[22]....
        /*02c8*/ 	.word	0x00000860
        /*02cc*/ 	.word	0x000000ff
        /*02d0*/ 	.word	0x00000098
        /*02d4*/ 	.short	0x0100
        /*02d6*/ 	.byte	0x09
	.zero		1


	//   ....[23]....
        /*02d8*/ 	.word	0x00000870
        /*02dc*/ 	.word	0x000000ff
        /*02e0*/ 	.word	0x000000b8
        /*02e4*/ 	.short	0x0100
        /*02e6*/ 	.byte	0x09
	.zero		1


	//   ....[24]....
        /*02e8*/ 	.word	0x00000950
        /*02ec*/ 	.word	0x000000ff
        /*02f0*/ 	.word	0x000000c0
        /*02f4*/ 	.short	0x0100
        /*02f6*/ 	.byte	0x08
	.zero		1


	//   ....[25]....
        /*02f8*/ 	.word	0x00000960
        /*02fc*/ 	.word	0x000000ff
        /*0300*/ 	.word	0x000000c8
        /*0304*/ 	.short	0x0100
        /*0306*/ 	.byte	0x08
	.zero		1


	//   ....[26]....
        /*0308*/ 	.word	0x00000a90
        /*030c*/ 	.word	0x000000ff
        /*0310*/ 	.word	0x000000d0
        /*0314*/ 	.short	0x0100
        /*0316*/ 	.byte	0x08
	.zero		1


	//   ....[27]....
        /*0318*/ 	.word	0x00000aa0
        /*031c*/ 	.word	0x000000ff
        /*0320*/ 	.word	0x000000e0
        /*0324*/ 	.short	0x0100
        /*0326*/ 	.byte	0x08
	.zero		1


	//   ....[28]....
        /*0328*/ 	.word	0x00000ab0
        /*032c*/ 	.word	0x000000ff
        /*0330*/ 	.word	0x000000d8
        /*0334*/ 	.short	0x0100
        /*0336*/ 	.byte	0x08
	.zero		1


	//   ....[29]....
        /*0338*/ 	.word	0x00000ac0
        /*033c*/ 	.word	0x000000ff
        /*0340*/ 	.word	0x000000e8
        /*0344*/ 	.short	0x0100
        /*0346*/ 	.byte	0x08
	.zero		1


	//   ....[30]....
        /*0348*/ 	.word	0x00000be0
        /*034c*/ 	.word	0x000000ff
        /*0350*/ 	.word	0x000000f0
        /*0354*/ 	.short	0x0100
        /*0356*/ 	.byte	0x09
	.zero		1


	//   ....[31]....
        /*0358*/ 	.word	0x00000bf0
        /*035c*/ 	.word	0x000000ff
        /*0360*/ 	.word	0x00000110
        /*0364*/ 	.short	0x0100
        /*0366*/ 	.byte	0x09
	.zero		1


	//   ....[32]....
        /*0368*/ 	.word	0x00000c00
        /*036c*/ 	.word	0x000000ff
        /*0370*/ 	.word	0x000000f8
        /*0374*/ 	.short	0x0100
        /*0376*/ 	.byte	0x09
	.zero		1


	//   ....[33]....
        /*0378*/ 	.word	0x00000c10
        /*037c*/ 	.word	0x000000ff
        /*0380*/ 	.word	0x00000118
        /*0384*/ 	.short	0x0100
        /*0386*/ 	.byte	0x09
	.zero		1


	//   ....[34]....
        /*0388*/ 	.word	0x00000c20
        /*038c*/ 	.word	0x000000ff
        /*0390*/ 	.word	0x00000100
        /*0394*/ 	.short	0x0100
        /*0396*/ 	.byte	0x09
	.zero		1


	//   ....[35]....
        /*0398*/ 	.word	0x00000c30
        /*039c*/ 	.word	0x000000ff
        /*03a0*/ 	.word	0x00000120
        /*03a4*/ 	.short	0x0100
        /*03a6*/ 	.byte	0x09
	.zero		1


	//   ....[36]....
        /*03a8*/ 	.word	0x00000c40
        /*03ac*/ 	.word	0x000000ff
        /*03b0*/ 	.word	0x00000108
        /*03b4*/ 	.short	0x0100
        /*03b6*/ 	.byte	0x09
	.zero		1


	//   ....[37]....
        /*03b8*/ 	.word	0x00000c50
        /*03bc*/ 	.word	0x000000ff
        /*03c0*/ 	.word	0x00000128
        /*03c4*/ 	.short	0x0100
        /*03c6*/ 	.byte	0x09
	.zero		1


	//   ....[38]....
        /*03c8*/ 	.word	0x00000d40
        /*03cc*/ 	.word	0x000000ff
        /*03d0*/ 	.word	0x00000130
        /*03d4*/ 	.short	0x0100
        /*03d6*/ 	.byte	0x08
	.zero		1


	//   ....[39]....
        /*03d8*/ 	.word	0x00000d50
        /*03dc*/ 	.word	0x000000ff
        /*03e0*/ 	.word	0x00000140
        /*03e4*/ 	.short	0x0100
        /*03e6*/ 	.byte	0x08
	.zero		1


	//   ....[40]....
        /*03e8*/ 	.word	0x00000d60
        /*03ec*/ 	.word	0x000000ff
        /*03f0*/ 	.word	0x00000138
        /*03f4*/ 	.short	0x0100
        /*03f6*/ 	.byte	0x08
	.zero		1


	//   ....[41]....
        /*03f8*/ 	.word	0x00000d70
        /*03fc*/ 	.word	0x000000ff
        /*0400*/ 	.word	0x00000148
        /*0404*/ 	.short	0x0100
        /*0406*/ 	.byte	0x08
	.zero		1


	//   ....[42]....
        /*0408*/ 	.word	0x00000e60
        /*040c*/ 	.word	0x000000ff
        /*0410*/ 	.word	0x00000150
        /*0414*/ 	.short	0x0100
        /*0416*/ 	.byte	0x06
	.zero		1


	//   ....[43]....
        /*0418*/ 	.word	0x00001880
        /*041c*/ 	.word	0x00000003
        /*0420*/ 	.word	0x00000140
        /*0424*/ 	.short	0x010a
        /*0426*/ 	.byte	0xff
	.zero		1


	//   ....[44]....
        /*0428*/ 	.word	0x000018b0
        /*042c*/ 	.word	0x00000003
        /*0430*/ 	.word	0x00000130
        /*0434*/ 	.short	0x0101
        /*0436*/ 	.byte	0xff
	.zero		1


	//   ....[45]....
        /*0438*/ 	.word	0x000019b0
        /*043c*/ 	.word	0x000000ff
        /*0440*/ 	.word	0x00000040
        /*0444*/ 	.short	0x010a
        /*0446*/ 	.byte	0x08
	.zero		1


	//   ....[46]....
        /*0448*/ 	.word	0x00001a80
        /*044c*/ 	.word	0x000000ff
        /*0450*/ 	.word	0x00000040
        /*0454*/ 	.short	0x010a
        /*0456*/ 	.byte	0x21
	.zero		1


	//   ....[47]....
        /*0458*/ 	.word	0x00001c30
        /*045c*/ 	.word	0x000000ff
        /*0460*/ 	.word	0x00000040
        /*0464*/ 	.short	0x010a
        /*0466*/ 	.byte	0x08
	.zero		1


	//   ....[48]....
        /*0468*/ 	.word	0x00001d30
        /*046c*/ 	.word	0x000000ff
        /*0470*/ 	.word	0x000000c8
        /*0474*/ 	.short	0x0101
        /*0476*/ 	.byte	0x07
	.zero		1


	//   ....[49]....
        /*0478*/ 	.word	0x00001d50
        /*047c*/ 	.word	0x000000ff
        /*0480*/ 	.word	0x00000040
        /*0484*/ 	.short	0x010a
        /*0486*/ 	.byte	0x08
	.zero		1


	//   ....[50]....
        /*0488*/ 	.word	0x00001dd0
        /*048c*/ 	.word	0x000000ff
        /*0490*/ 	.word	0x00000040
        /*0494*/ 	.short	0x010a
        /*0496*/ 	.byte	0x11
	.zero		1


	//   ....[51]....
        /*0498*/ 	.word	0x00001f60
        /*049c*/ 	.word	0x000000ff
        /*04a0*/ 	.word	0x00000040
        /*04a4*/ 	.short	0x010a
        /*04a6*/ 	.byte	0x08
	.zero		1


	//   ....[52]....
        /*04a8*/ 	.word	0x000020b0
        /*04ac*/ 	.word	0x00000002
        /*04b0*/ 	.word	0x000000d0
        /*04b4*/ 	.short	0x010a
        /*04b6*/ 	.byte	0xff
	.zero		1


	//   ....[53]....
        /*04b8*/ 	.word	0x00002170
        /*04bc*/ 	.word	0x00000002
        /*04c0*/ 	.word	0x00000000
        /*04c4*/ 	.short	0x0101
        /*04c6*/ 	.byte	0xff
	.zero		1


	//   ....[54]....
        /*04c8*/ 	.word	0x000026d0
        /*04cc*/ 	.word	0x000000ff
        /*04d0*/ 	.word	0x00000000
        /*04d4*/ 	.short	0x010a
        /*04d6*/ 	.byte	0x04
	.zero		1


	//   ....[55]....
        /*04d8*/ 	.word	0x00002760
        /*04dc*/ 	.word	0x000000ff
        /*04e0*/ 	.word	0x00000000
        /*04e4*/ 	.short	0x010a
        /*04e6*/ 	.byte	0x04
	.zero		1


	//   ....[56]....
        /*04e8*/ 	.word	0x000027f0
        /*04ec*/ 	.word	0x000000ff
        /*04f0*/ 	.word	0x00000000
        /*04f4*/ 	.short	0x010a
        /*04f6*/ 	.byte	0x04
	.zero		1


	//   ....[57]....
        /*04f8*/ 	.word	0x00002880
        /*04fc*/ 	.word	0x000000ff
        /*0500*/ 	.word	0x00000000
        /*0504*/ 	.short	0x010a
        /*0506*/ 	.byte	0x04
	.zero		1


	//   ....[58]....
        /*0508*/ 	.word	0x00002910
        /*050c*/ 	.word	0x000000ff
        /*0510*/ 	.word	0x00000000
        /*0514*/ 	.short	0x010a
        /*0516*/ 	.byte	0x04
	.zero		1


	//   ....[59]....
        /*0518*/ 	.word	0x000029a0
        /*051c*/ 	.word	0x000000ff
        /*0520*/ 	.word	0x00000000
        /*0524*/ 	.short	0x010a
        /*0526*/ 	.byte	0x04
	.zero		1


	//   ....[60]....
        /*0528*/ 	.word	0x00002a30
        /*052c*/ 	.word	0x000000ff
        /*0530*/ 	.word	0x00000000
        /*0534*/ 	.short	0x010a
        /*0536*/ 	.byte	0x04
	.zero		1


	//   ....[61]....
        /*0538*/ 	.word	0x00002ad0
        /*053c*/ 	.word	0x00000000
        /*0540*/ 	.word	0x00000000
        /*0544*/ 	.short	0x010a
        /*0546*/ 	.byte	0xff
	.zero		1


	//   ....[62]....
        /*0548*/ 	.word	0x00002c00
        /*054c*/ 	.word	0x00000000
        /*0550*/ 	.word	0x00000130
        /*0554*/ 	.short	0x010a
        /*0556*/ 	.byte	0xff
	.zero		1


	//   ....[63]....
        /*0558*/ 	.word	0x00002c70
        /*055c*/ 	.word	0x00000004
        /*0560*/ 	.word	0x00000000
        /*0564*/ 	.short	0x0101
        /*0566*/ 	.byte	0xff
	.zero		1


	//   ....[64]....
        /*0568*/ 	.word	0x00002c90
        /*056c*/ 	.word	0x000000ff
        /*0570*/ 	.word	0x000000e0
        /*0574*/ 	.short	0x010a
        /*0576*/ 	.byte	0x05
	.zero		1


	//   ....[65]....
        /*0578*/ 	.word	0x00002db0
        /*057c*/ 	.word	0x00000000
        /*0580*/ 	.word	0x000000d0
        /*0584*/ 	.short	0x010a
        /*0586*/ 	.byte	0xff
	.zero		1


	//   ....[66]....
        /*0588*/ 	.word	0x00002eb0
        /*058c*/ 	.word	0x00000000
        /*0590*/ 	.word	0x00000000
        /*0594*/ 	.short	0x0101
        /*0596*/ 	.byte	0xff
	.zero		1


	//   ....[67]....
        /*0598*/ 	.word	0x00002f40
        /*059c*/ 	.word	0x000000ff
        /*05a0*/ 	.word	0x000000e0
        /*05a4*/ 	.short	0x0106
        /*05a6*/ 	.byte	0x05
	.zero		1


	//   ....[68]....
        /*05a8*/ 	.word	0x00002f60
        /*05ac*/ 	.word	0x000000ff
        /*05b0*/ 	.word	0x000000e0
        /*05b4*/ 	.short	0x010a
        /*05b6*/ 	.byte	0x05
	.zero		1


	//   ....[69]....
        /*05b8*/ 	.word	0x00002ff0
        /*05bc*/ 	.word	0x000000ff
        /*05c0*/ 	.word	0x000000e0
        /*05c4*/ 	.short	0x0106
        /*05c6*/ 	.byte	0x04
	.zero		1


	//   ....[70]....
        /*05c8*/ 	.word	0x00003030
        /*05cc*/ 	.word	0x00000000
        /*05d0*/ 	.word	0x000000e0
        /*05d4*/ 	.short	0x010a
        /*05d6*/ 	.byte	0xff
	.zero		1


	//   ....[71]....
        /*05d8*/ 	.word	0x00003270
        /*05dc*/ 	.word	0x000000ff
        /*05e0*/ 	.word	0x00000008
        /*05e4*/ 	.short	0x010a
        /*05e6*/ 	.byte	0x06
	.zero		1


	//   ....[72]....
        /*05e8*/ 	.word	0x00003290
        /*05ec*/ 	.word	0x000000ff
        /*05f0*/ 	.word	0x00000008
        /*05f4*/ 	.short	0x010a
        /*05f6*/ 	.byte	0x06
	.zero		1


	//   ....[73]....
        /*05f8*/ 	.word	0x00003420
        /*05fc*/ 	.word	0x000000ff
        /*0600*/ 	.word	0x00000008
        /*0604*/ 	.short	0x010a
        /*0606*/ 	.byte	0x06
	.zero		1


	//   ....[74]....
        /*0608*/ 	.word	0x00003440
        /*060c*/ 	.word	0x000000ff
        /*0610*/ 	.word	0x00000008
        /*0614*/ 	.short	0x010a
        /*0616*/ 	.byte	0x06
	.zero		1


	//   ....[75]....
        /*0618*/ 	.word	0x00003500
        /*061c*/ 	.word	0x000000ff
        /*0620*/ 	.word	0x00000000
        /*0624*/ 	.short	0x0101
        /*0626*/ 	.byte	0x07
	.zero		1


	//   ....[76]....
        /*0628*/ 	.word	0x00003840
        /*062c*/ 	.word	0x00000000
        /*0630*/ 	.word	0x000000d0
        /*0634*/ 	.short	0x010a
        /*0636*/ 	.byte	0xff
	.zero		1


	//   ....[77]....
        /*0638*/ 	.word	0x00003900
        /*063c*/ 	.word	0x00000000
        /*0640*/ 	.word	0x00000000
        /*0644*/ 	.short	0x0101
        /*0646*/ 	.byte	0xff
	.zero		1


	//   ....[78]....
        /*0648*/ 	.word	0x000039c0
        /*064c*/ 	.word	0x000000ff
        /*0650*/ 	.word	0x00000000
        /*0654*/ 	.short	0x010a
        /*0656*/ 	.byte	0x08
	.zero		1


	//   ....[79]....
        /*0658*/ 	.word	0x000039d0
        /*065c*/ 	.word	0x000000ff
        /*0660*/ 	.word	0x00000110
        /*0664*/ 	.short	0x010a
        /*0666*/ 	.byte	0x09
	.zero		1


	//   ....[80]....
        /*0668*/ 	.word	0x00003a80
        /*066c*/ 	.word	0x000000ff
        /*0670*/ 	.word	0x00000000
        /*0674*/ 	.short	0x010a
        /*0676*/ 	.byte	0x08
	.zero		1


	//   ....[81]....
        /*0678*/ 	.word	0x00003bb0
        /*067c*/ 	.word	0x000000ff
        /*0680*/ 	.word	0x00000000
        /*0684*/ 	.short	0x010a
        /*0686*/ 	.byte	0x1e
	.zero		1


	//   ....[82]....
        /*0688*/ 	.word	0x00003eb0
        /*068c*/ 	.word	0x000000ff
        /*0690*/ 	.word	0x00000000
        /*0694*/ 	.short	0x010a
        /*0696*/ 	.byte	0x08
	.zero		1


	//   ....[83]....
        /*0698*/ 	.word	0x00003f40
        /*069c*/ 	.word	0x000000ff
        /*06a0*/ 	.word	0x00000000
        /*06a4*/ 	.short	0x010a
        /*06a6*/ 	.byte	0x08
	.zero		1


	//   ....[84]....
        /*06a8*/ 	.word	0x00003fd0
        /*06ac*/ 	.word	0x000000ff
        /*06b0*/ 	.word	0x00000000
        /*06b4*/ 	.short	0x010a
        /*06b6*/ 	.byte	0x08
	.zero		1


	//   ....[85]....
        /*06b8*/ 	.word	0x00004070
        /*06bc*/ 	.word	0x00000000
        /*06c0*/ 	.word	0x00000000
        /*06c4*/ 	.short	0x010a
        /*06c6*/ 	.byte	0xff
	.zero		1


	//   ....[86]....
        /*06c8*/ 	.word	0x000040b0
        /*06cc*/ 	.word	0x00000000
        /*06d0*/ 	.word	0x00000000
        /*06d4*/ 	.short	0x010a
        /*06d6*/ 	.byte	0xff
	.zero		1


	//   ....[87]....
        /*06d8*/ 	.word	0x00004120
        /*06dc*/ 	.word	0x000000ff
        /*06e0*/ 	.word	0x00000000
        /*06e4*/ 	.short	0x0101
        /*06e6*/ 	.byte	0x05
	.zero		1


	//   ....[88]....
        /*06e8*/ 	.word	0x00004160
        /*06ec*/ 	.word	0x000000ff
        /*06f0*/ 	.word	0x00000150
        /*06f4*/ 	.short	0x010a
        /*06f6*/ 	.byte	0x07
	.zero		1


	//   ....[89]....
        /*06f8*/ 	.word	0x000041b0
        /*06fc*/ 	.word	0x000000ff
        /*0700*/ 	.word	0x00000000
        /*0704*/ 	.short	0x0101
        /*0706*/ 	.byte	0x05
	.zero		1


	//   ....[90]....
        /*0708*/ 	.word	0x000045e0
        /*070c*/ 	.word	0x00000000
        /*0710*/ 	.word	0x000000d0
        /*0714*/ 	.short	0x010a
        /*0716*/ 	.byte	0xff
	.zero		1


	//   ....[91]....
        /*0718*/ 	.word	0x000046a0
        /*071c*/ 	.word	0x00000000
        /*0720*/ 	.word	0x00000000
        /*0724*/ 	.short	0x0101
        /*0726*/ 	.byte	0xff
	.zero		1


	//   ....[92]....
        /*0728*/ 	.word	0x000049c0
        /*072c*/ 	.word	0x000000ff
        /*0730*/ 	.word	0x000000c8
        /*0734*/ 	.short	0x010a
        /*0736*/ 	.byte	0x06
	.zero		1


	//   ....[93]....
        /*0738*/ 	.word	0x00004bc0
        /*073c*/ 	.word	0x000000ff
        /*0740*/ 	.word	0x000000a0
        /*0744*/ 	.short	0x010a
        /*0746*/ 	.byte	0x06
	.zero		1


	//   ....[94]....
        /*0748*/ 	.word	0x00004db0
        /*074c*/ 	.word	0x000000ff
        /*0750*/ 	.word	0x00000080
        /*0754*/ 	.short	0x010b
        /*0756*/ 	.byte	0x06
	.zero		1


	//   ....[95]....
        /*0758*/ 	.word	0x00004dc0
        /*075c*/ 	.word	0x000000ff
        /*0760*/ 	.word	0x00000000
        /*0764*/ 	.short	0x0101
        /*0766*/ 	.byte	0x15
	.zero		1


	//   ....[96]....
        /*0768*/ 	.word	0x00004de0
        /*076c*/ 	.word	0x000000ff
        /*0770*/ 	.word	0x000000a8
        /*0774*/ 	.short	0x010a
        /*0776*/ 	.byte	0x06
	.zero		1


	//   ....[97]....
        /*0778*/ 	.word	0x00004f90
        /*077c*/ 	.word	0x000000ff
        /*0780*/ 	.word	0x00000088
        /*0784*/ 	.short	0x010b
        /*0786*/ 	.byte	0x06
	.zero		1


	//   ....[98]....
        /*0788*/ 	.word	0x00004fa0
        /*078c*/ 	.word	0x000000ff
        /*0790*/ 	.word	0x00000000
        /*0794*/ 	.short	0x0101
        /*0796*/ 	.byte	0x0f
	.zero		1


	//   ....[99]....
        /*0798*/ 	.word	0x00004fc0
        /*079c*/ 	.word	0x000000ff
        /*07a0*/ 	.word	0x000000b0
        /*07a4*/ 	.short	0x010a
        /*07a6*/ 	.byte	0x06
	.zero		1


	//   ....[100]....
        /*07a8*/ 	.word	0x00005160
        /*07ac*/ 	.word	0x000000ff
        /*07b0*/ 	.word	0x00000090
        /*07b4*/ 	.short	0x010b
        /*07b6*/ 	.byte	0x06
	.zero		1


	//   ....[101]....
        /*07b8*/ 	.word	0x00005170
        /*07bc*/ 	.word	0x000000ff
        /*07c0*/ 	.word	0x00000000
        /*07c4*/ 	.short	0x0101
        /*07c6*/ 	.byte	0x0e
	.zero		1


	//   ....[102]....
        /*07c8*/ 	.word	0x00005190
        /*07cc*/ 	.word	0x000000ff
        /*07d0*/ 	.word	0x000000b8
        /*07d4*/ 	.short	0x010a
        /*07d6*/ 	.byte	0x06
	.zero		1


	//   ....[103]....
        /*07d8*/ 	.word	0x00005350
        /*07dc*/ 	.word	0x000000ff
        /*07e0*/ 	.word	0x00000098
        /*07e4*/ 	.short	0x010b
        /*07e6*/ 	.byte	0x06
	.zero		1


	//   ....[104]....
        /*07e8*/ 	.word	0x00005360
        /*07ec*/ 	.word	0x000000ff
        /*07f0*/ 	.word	0x00000000
        /*07f4*/ 	.short	0x0101
        /*07f6*/ 	.byte	0x0d
	.zero		1


	//   ....[105]....
        /*07f8*/ 	.word	0x00005380
        /*07fc*/ 	.word	0x000000ff
        /*0800*/ 	.word	0x000000a0
        /*0804*/ 	.short	0x010a
        /*0806*/ 	.byte	0x06
	.zero		1


	//   ....[106]....
        /*0808*/ 	.word	0x00005530
        /*080c*/ 	.word	0x000000ff
        /*0810*/ 	.word	0x00000080
        /*0814*/ 	.short	0x010b
        /*0816*/ 	.byte	0x06
	.zero		1


	//   ....[107]....
        /*0818*/ 	.word	0x00005540
        /*081c*/ 	.word	0x000000ff
        /*0820*/ 	.word	0x00000000
        /*0824*/ 	.short	0x0101
        /*0826*/ 	.byte	0x15
	.zero		1


	//   ....[108]....
        /*0828*/ 	.word	0x00005560
        /*082c*/ 	.word	0x000000ff
        /*0830*/ 	.word	0x000000a8
        /*0834*/ 	.short	0x010a
        /*0836*/ 	.byte	0x06
	.zero		1


	//   ....[109]....
        /*0838*/ 	.word	0x00005720
        /*083c*/ 	.word	0x000000ff
        /*0840*/ 	.word	0x00000088
        /*0844*/ 	.short	0x010b
        /*0846*/ 	.byte	0x06
	.zero		1


	//   ....[110]....
        /*0848*/ 	.word	0x00005730
        /*084c*/ 	.word	0x000000ff
        /*0850*/ 	.word	0x00000000
        /*0854*/ 	.short	0x0101
        /*0856*/ 	.byte	0x0f
	.zero		1


	//   ....[111]....
        /*0858*/ 	.word	0x00005740
        /*085c*/ 	.word	0x000000ff
        /*0860*/ 	.word	0x000000b0
        /*0864*/ 	.short	0x010a
        /*0866*/ 	.byte	0x06
	.zero		1


	//   ....[112]....
        /*0868*/ 	.word	0x00005970
        /*086c*/ 	.word	0x000000ff
        /*0870*/ 	.word	0x00000090
        /*0874*/ 	.short	0x010b
        /*0876*/ 	.byte	0x06
	.zero		1


	//   ....[113]....
        /*0878*/ 	.word	0x000059e0
        /*087c*/ 	.word	0x000000ff
        /*0880*/ 	.word	0x00000000
        /*0884*/ 	.short	0x0101
        /*0886*/ 	.byte	0x0e
	.zero		1


	//   ....[114]....
        /*0888*/ 	.word	0x00005a20
        /*088c*/ 	.word	0x000000ff
        /*0890*/ 	.word	0x000000b8
        /*0894*/ 	.short	0x010a
        /*0896*/ 	.byte	0x06
	.zero		1


	//   ....[115]....
        /*0898*/ 	.word	0x00005c50
        /*089c*/ 	.word	0x000000ff
        /*08a0*/ 	.word	0x00000098
        /*08a4*/ 	.short	0x010b
        /*08a6*/ 	.byte	0x06
	.zero		1


	//   ....[116]....
        /*08a8*/ 	.word	0x00005c70
        /*08ac*/ 	.word	0x000000ff
        /*08b0*/ 	.word	0x00000000
        /*08b4*/ 	.short	0x0101
        /*08b6*/ 	.byte	0x0d
	.zero		1


	//   ....[117]....
        /*08b8*/ 	.word	0x00005c90
        /*08bc*/ 	.word	0x000000ff
        /*08c0*/ 	.word	0x000000a0
        /*08c4*/ 	.short	0x010a
        /*08c6*/ 	.byte	0x06
	.zero		1


	//   ....[118]....
        /*08c8*/ 	.word	0x00005cb0
        /*08cc*/ 	.word	0x000000ff
        /*08d0*/ 	.word	0x000000a8
        /*08d4*/ 	.short	0x010a
        /*08d6*/ 	.byte	0x06
	.zero		1


	//   ....[119]....
        /*08d8*/ 	.word	0x00005cd0
        /*08dc*/ 	.word	0x000000ff
        /*08e0*/ 	.word	0x000000b0
        /*08e4*/ 	.short	0x010a
        /*08e6*/ 	.byte	0x06
	.zero		1


	//   ....[120]....
        /*08e8*/ 	.word	0x00005d20
        /*08ec*/ 	.word	0x00000002
        /*08f0*/ 	.word	0x000000b8
        /*08f4*/ 	.short	0x010a
        /*08f6*/ 	.byte	0xff
	.zero		1


	//   ....[121]....
        /*08f8*/ 	.word	0x00006090
        /*08fc*/ 	.word	0x00000000
        /*0900*/ 	.word	0x000000d0
        /*0904*/ 	.short	0x010a
        /*0906*/ 	.byte	0xff
	.zero		1


	//   ....[122]....
        /*0908*/ 	.word	0x000061a0
        /*090c*/ 	.word	0x00000000
        /*0910*/ 	.word	0x00000000
        /*0914*/ 	.short	0x0101
        /*0916*/ 	.byte	0xff
	.zero		1


	//   ....[123]....
        /*0918*/ 	.word	0x00006bf0
        /*091c*/ 	.word	0x000000ff
        /*0920*/ 	.word	0x00000080
        /*0924*/ 	.short	0x010a
        /*0926*/ 	.byte	0x31
	.zero		1


	//   ....[124]....
        /*0928*/ 	.word	0x00006c20
        /*092c*/ 	.word	0x00000057
        /*0930*/ 	.word	0x000000f0
        /*0934*/ 	.short	0x010a
        /*0936*/ 	.byte	0xff
	.zero		1


	//   ....[125]....
        /*0938*/ 	.word	0x00006d10
        /*093c*/ 	.word	0x000000ff
        /*0940*/ 	.word	0x00000080
        /*0944*/ 	.short	0x010a
        /*0946*/ 	.byte	0x31
	.zero		1


	//   ....[126]....
        /*0948*/ 	.word	0x00006e00
        /*094c*/ 	.word	0x00000057
        /*0950*/ 	.word	0x000000f0
        /*0954*/ 	.short	0x010a
        /*0956*/ 	.byte	0xff
	.zero		1


	//   ....[127]....
        /*0958*/ 	.word	0x00007610
        /*095c*/ 	.word	0x00000000
        /*0960*/ 	.word	0x00000000
        /*0964*/ 	.short	0x0101
        /*0966*/ 	.byte	0xff
	.zero		1


	//   ....[128]....
        /*0968*/ 	.word	0x00007620
        /*096c*/ 	.word	0x00000003
        /*0970*/ 	.word	0x00000080
        /*0974*/ 	.short	0x010a
        /*0976*/ 	.byte	0xff
	.zero		1


	//   ....[129]....
        /*0978*/ 	.word	0x00007700
        /*097c*/ 	.word	0x00000003
        /*0980*/ 	.word	0x00000080
        /*0984*/ 	.short	0x010a
        /*0986*/ 	.byte	0xff
	.zero		1


	//   ....[130]....
        /*0988*/ 	.word	0x00007fb0
        /*098c*/ 	.word	0x0000005a
        /*0990*/ 	.word	0x00000000
        /*0994*/ 	.short	0x0101
        /*0996*/ 	.byte	0xff
	.zero		1


	//   ....[131]....
        /*0998*/ 	.word	0x00007fd0
        /*099c*/ 	.word	0x0000005b
        /*09a0*/ 	.word	0x00000080
        /*09a4*/ 	.short	0x010a
        /*09a6*/ 	.byte	0xff
	.zero		1


	//   ....[132]....
        /*09a8*/ 	.word	0x000080a0
        /*09ac*/ 	.word	0x0000005b
        /*09b0*/ 	.word	0x00000080
        /*09b4*/ 	.short	0x010a
        /*09b6*/ 	.byte	0xff
	.zero		1


	//   ....[133]....
        /*09b8*/ 	.word	0x00008950
        /*09bc*/ 	.word	0x0000005a
        /*09c0*/ 	.word	0x00000000
        /*09c4*/ 	.short	0x0101
        /*09c6*/ 	.byte	0xff
	.zero		1


	//   ....[134]....
        /*09c8*/ 	.word	0x00008970
        /*09cc*/ 	.word	0x0000005b
        /*09d0*/ 	.word	0x00000080
        /*09d4*/ 	.short	0x010a
        /*09d6*/ 	.byte	0xff
	.zero		1


	//   ....[135]....
        /*09d8*/ 	.word	0x00008a50
        /*09dc*/ 	.word	0x0000005b
        /*09e0*/ 	.word	0x00000080
        /*09e4*/ 	.short	0x010a
        /*09e6*/ 	.byte	0xff
	.zero		1


	//   ....[136]....
        /*09e8*/ 	.word	0x00009340
        /*09ec*/ 	.word	0x0000005b
        /*09f0*/ 	.word	0x00000000
        /*09f4*/ 	.short	0x0101
        /*09f6*/ 	.byte	0xff
	.zero		1


	//   ....[137]....
        /*09f8*/ 	.word	0x00009360
        /*09fc*/ 	.word	0x0000005c
        /*0a00*/ 	.word	0x00000080
        /*0a04*/ 	.short	0x010a
        /*0a06*/ 	.byte	0xff
	.zero		1


	//   ....[138]....
        /*0a08*/ 	.word	0x00009430
        /*0a0c*/ 	.word	0x0000005c
        /*0a10*/ 	.word	0x00000080
        /*0a14*/ 	.short	0x010a
        /*0a16*/ 	.byte	0xff
	.zero		1


	//   ....[139]....
        /*0a18*/ 	.word	0x00009d50
        /*0a1c*/ 	.word	0x0000005b
        /*0a20*/ 	.word	0x00000000
        /*0a24*/ 	.short	0x0101
        /*0a26*/ 	.byte	0xff
	.zero		1


	//   ....[140]....
        /*0a28*/ 	.word	0x00009d70
        /*0a2c*/ 	.word	0x0000005c
        /*0a30*/ 	.word	0x00000080
        /*0a34*/ 	.short	0x010a
        /*0a36*/ 	.byte	0xff
	.zero		1


	//   ....[141]....
        /*0a38*/ 	.word	0x00009e40
        /*0a3c*/ 	.word	0x0000005c
        /*0a40*/ 	.word	0x00000080
        /*0a44*/ 	.short	0x010a
        /*0a46*/ 	.byte	0xff
	.zero		1


	//   ....[142]....
        /*0a48*/ 	.word	0x0000a740
        /*0a4c*/ 	.word	0x0000005b
        /*0a50*/ 	.word	0x00000000
        /*0a54*/ 	.short	0x0101
        /*0a56*/ 	.byte	0xff
	.zero		1


	//   ....[143]....
        /*0a58*/ 	.word	0x0000a760
        /*0a5c*/ 	.word	0x0000005c
        /*0a60*/ 	.word	0x00000080
        /*0a64*/ 	.short	0x010a
        /*0a66*/ 	.byte	0xff
	.zero		1


	//   ....[144]....
        /*0a68*/ 	.word	0x0000a830
        /*0a6c*/ 	.word	0x0000005c
        /*0a70*/ 	.word	0x00000080
        /*0a74*/ 	.short	0x010a
        /*0a76*/ 	.byte	0xff
	.zero		1


	//   ....[145]....
        /*0a78*/ 	.word	0x0000b130
        /*0a7c*/ 	.word	0x0000005b
        /*0a80*/ 	.word	0x00000000
        /*0a84*/ 	.short	0x0101
        /*0a86*/ 	.byte	0xff
	.zero		1


	//   ....[146]....
        /*0a88*/ 	.word	0x0000b150
        /*0a8c*/ 	.word	0x0000005c
        /*0a90*/ 	.word	0x00000080
        /*0a94*/ 	.short	0x010a
        /*0a96*/ 	.byte	0xff
	.zero		1


	//   ....[147]....
        /*0a98*/ 	.word	0x0000b220
        /*0a9c*/ 	.word	0x0000005c
        /*0aa0*/ 	.word	0x00000080
        /*0aa4*/ 	.short	0x010a
        /*0aa6*/ 	.byte	0xff
	.zero		1


	//   ....[148]....
        /*0aa8*/ 	.word	0x0000b530
        /*0aac*/ 	.word	0x00000057
        /*0ab0*/ 	.word	0x00000000
        /*0ab4*/ 	.short	0x0101
        /*0ab6*/ 	.byte	0xff
	.zero		1


	//   ....[149]....
        /*0ab8*/ 	.word	0x0000bb20
        /*0abc*/ 	.word	0x00000002
        /*0ac0*/ 	.word	0x00000000
        /*0ac4*/ 	.short	0x0101
        /*0ac6*/ 	.byte	0xff
	.zero		1


	//   ....[150]....
        /*0ac8*/ 	.word	0x0000bd90
        /*0acc*/ 	.word	0x000000ff
        /*0ad0*/ 	.word	0x00000000
        /*0ad4*/ 	.short	0x0101
        /*0ad6*/ 	.byte	0x04
	.zero		1


	//   ....[151]....
        /*0ad8*/ 	.word	0x0000bdb0
        /*0adc*/ 	.word	0x00000003
        /*0ae0*/ 	.word	0x00000140
        /*0ae4*/ 	.short	0x010a
        /*0ae6*/ 	.byte	0xff
	.zero		1


	//   ....[152]....
        /*0ae8*/ 	.word	0x0000be10
        /*0aec*/ 	.word	0x00000002
        /*0af0*/ 	.word	0x00000040
        /*0af4*/ 	.short	0x010a
        /*0af6*/ 	.byte	0xff
	.zero		1


	//   ....[153]....
        /*0af8*/ 	.word	0x0000be70
        /*0afc*/ 	.word	0x00000002
        /*0b00*/ 	.word	0x00000040
        /*0b04*/ 	.short	0x010a
        /*0b06*/ 	.byte	0xff
	.zero		1


	//   ....[154]....
        /*0b08*/ 	.word	0x0000bec0
        /*0b0c*/ 	.word	0x00000002
        /*0b10*/ 	.word	0x000000d0
        /*0b14*/ 	.short	0x010a
        /*0b16*/ 	.byte	0xff
	.zero		1


	//   ....[155]....
        /*0b18*/ 	.word	0x0000bf20
        /*0b1c*/ 	.word	0x00000000
        /*0b20*/ 	.word	0x00000000
        /*0b24*/ 	.short	0x010a
        /*0b26*/ 	.byte	0xff
	.zero		1


	//   ....[156]....
        /*0b28*/ 	.word	0x0000bf80
        /*0b2c*/ 	.word	0x00000000
        /*0b30*/ 	.word	0x00000000
        /*0b34*/ 	.short	0x010a
        /*0b36*/ 	.byte	0xff
	.zero		1


	//   ....[157]....
        /*0b38*/ 	.word	0x0000bfe0
        /*0b3c*/ 	.word	0x00000000
        /*0b40*/ 	.word	0x00000000
        /*0b44*/ 	.short	0x010a
        /*0b46*/ 	.byte	0xff
	.zero		1


	//   ....[158]....
        /*0b48*/ 	.word	0x0000c040
        /*0b4c*/ 	.word	0x00000000
        /*0b50*/ 	.word	0x00000000
        /*0b54*/ 	.short	0x010a
        /*0b56*/ 	.byte	0xff
	.zero		1


	//   ....[159]....
        /*0b58*/ 	.word	0x0000c0a0
        /*0b5c*/ 	.word	0x00000000
        /*0b60*/ 	.word	0x00000000
        /*0b64*/ 	.short	0x010a
        /*0b66*/ 	.byte	0xff
	.zero		1


	//   ....[160]....
        /*0b68*/ 	.word	0x0000c100
        /*0b6c*/ 	.word	0x00000000
        /*0b70*/ 	.word	0x00000000
        /*0b74*/ 	.short	0x010a
        /*0b76*/ 	.byte	0xff
	.zero		1


	//   ....[161]....
        /*0b78*/ 	.word	0x0000c160
        /*0b7c*/ 	.word	0x00000000
        /*0b80*/ 	.word	0x00000000
        /*0b84*/ 	.short	0x010a
        /*0b86*/ 	.byte	0xff
	.zero		1


	//   ....[162]....
        /*0b88*/ 	.word	0x0000c1b0
        /*0b8c*/ 	.word	0x00000000
        /*0b90*/ 	.word	0x00000130
        /*0b94*/ 	.short	0x010a
        /*0b96*/ 	.byte	0xff
	.zero		1


	//   ....[163]....
        /*0b98*/ 	.word	0x0000c210
        /*0b9c*/ 	.word	0x00000000
        /*0ba0*/ 	.word	0x000000e0
        /*0ba4*/ 	.short	0x010a
        /*0ba6*/ 	.byte	0xff
	.zero		1


	//   ....[164]....
        /*0ba8*/ 	.word	0x0000c260
        /*0bac*/ 	.word	0x00000000
        /*0bb0*/ 	.word	0x000000d0
        /*0bb4*/ 	.short	0x010a
        /*0bb6*/ 	.byte	0xff
	.zero		1


	//   ....[165]....
        /*0bb8*/ 	.word	0x0000c2c0
        /*0bbc*/ 	.word	0x00000000
        /*0bc0*/ 	.word	0x000000e0
        /*0bc4*/ 	.short	0x010a
        /*0bc6*/ 	.byte	0xff
	.zero		1


	//   ....[166]....
        /*0bc8*/ 	.word	0x0000c320
        /*0bcc*/ 	.word	0x00000004
        /*0bd0*/ 	.word	0x00000008
        /*0bd4*/ 	.short	0x010a
        /*0bd6*/ 	.byte	0xff
	.zero		1


	//   ....[167]....
        /*0bd8*/ 	.word	0x0000c400
        /*0bdc*/ 	.word	0x00000002
        /*0be0*/ 	.word	0x00000008
        /*0be4*/ 	.short	0x010a
        /*0be6*/ 	.byte	0xff
	.zero		1


	//   ....[168]....
        /*0be8*/ 	.word	0x0000c450
        /*0bec*/ 	.word	0x00000000
        /*0bf0*/ 	.word	0x000000d0
        /*0bf4*/ 	.short	0x010a
        /*0bf6*/ 	.byte	0xff
	.zero		1


	//   ....[169]....
        /*0bf8*/ 	.word	0x0000c4b0
        /*0bfc*/ 	.word	0x00000000
        /*0c00*/ 	.word	0x00000110
        /*0c04*/ 	.short	0x010a
        /*0c06*/ 	.byte	0xff
	.zero		1


	//   ....[170]....
        /*0c08*/ 	.word	0x0000c510
        /*0c0c*/ 	.word	0x00000000
        /*0c10*/ 	.word	0x00000000
        /*0c14*/ 	.short	0x010a
        /*0c16*/ 	.byte	0xff
	.zero		1


	//   ....[171]....
        /*0c18*/ 	.word	0x0000c570
        /*0c1c*/ 	.word	0x00000000
        /*0c20*/ 	.word	0x00000000
        /*0c24*/ 	.short	0x010a
        /*0c26*/ 	.byte	0xff
	.zero		1


	//   ....[172]....
        /*0c28*/ 	.word	0x0000c5d0
        /*0c2c*/ 	.word	0x00000000
        /*0c30*/ 	.word	0x00000000
        /*0c34*/ 	.short	0x010a
        /*0c36*/ 	.byte	0xff
	.zero		1


	//   ....[173]....
        /*0c38*/ 	.word	0x0000c630
        /*0c3c*/ 	.word	0x00000000
        /*0c40*/ 	.word	0x00000000
        /*0c44*/ 	.short	0x010a
        /*0c46*/ 	.byte	0xff
	.zero		1


	//   ....[174]....
        /*0c48*/ 	.word	0x0000c690
        /*0c4c*/ 	.word	0x00000000
        /*0c50*/ 	.word	0x00000150
        /*0c54*/ 	.short	0x010a
        /*0c56*/ 	.byte	0xff
	.zero		1


	//   ....[175]....
        /*0c58*/ 	.word	0x0000c6e0
        /*0c5c*/ 	.word	0x00000000
        /*0c60*/ 	.word	0x000000d0
        /*0c64*/ 	.short	0x010a
        /*0c66*/ 	.byte	0xff
	.zero		1


	//   ....[176]....
        /*0c68*/ 	.word	0x0000c740
        /*0c6c*/ 	.word	0x00000000
        /*0c70*/ 	.word	0x000000c8
        /*0c74*/ 	.short	0x010a
        /*0c76*/ 	.byte	0xff
	.zero		1


	//   ....[177]....
        /*0c78*/ 	.word	0x0000c7a0
        /*0c7c*/ 	.word	0x00000003
        /*0c80*/ 	.word	0x000000a0
        /*0c84*/ 	.short	0x010a
        /*0c86*/ 	.byte	0xff
	.zero		1


	//   ....[178]....
        /*0c88*/ 	.word	0x0000c800
        /*0c8c*/ 	.word	0x00000003
        /*0c90*/ 	.word	0x000000a8
        /*0c94*/ 	.short	0x010a
        /*0c96*/ 	.byte	0xff
	.zero		1


	//   ....[179]....
        /*0c98*/ 	.word	0x0000c860
        /*0c9c*/ 	.word	0x00000003
        /*0ca0*/ 	.word	0x000000b0
        /*0ca4*/ 	.short	0x010a
        /*0ca6*/ 	.byte	0xff
	.zero		1


	//   ....[180]....
        /*0ca8*/ 	.word	0x0000c8c0
        /*0cac*/ 	.word	0x00000003
        /*0cb0*/ 	.word	0x000000b8
        /*0cb4*/ 	.short	0x010a
        /*0cb6*/ 	.byte	0xff
	.zero		1


	//   ....[181]....
        /*0cb8*/ 	.word	0x0000c920
        /*0cbc*/ 	.word	0x00000003
        /*0cc0*/ 	.word	0x000000a0
        /*0cc4*/ 	.short	0x010a
        /*0cc6*/ 	.byte	0xff
	.zero		1


	//   ....[182]....
        /*0cc8*/ 	.word	0x0000c980
        /*0ccc*/ 	.word	0x00000003
        /*0cd0*/ 	.word	0x000000a8
        /*0cd4*/ 	.short	0x010a
        /*0cd6*/ 	.byte	0xff
	.zero		1


	//   ....[183]....
        /*0cd8*/ 	.word	0x0000c9e0
        /*0cdc*/ 	.word	0x00000003
        /*0ce0*/ 	.word	0x000000b0
        /*0ce4*/ 	.short	0x010a
        /*0ce6*/ 	.byte	0xff
	.zero		1


	//   ....[184]....
        /*0ce8*/ 	.word	0x0000ca40
        /*0cec*/ 	.word	0x00000003
        /*0cf0*/ 	.word	0x000000b8
        /*0cf4*/ 	.short	0x010a
        /*0cf6*/ 	.byte	0xff
	.zero		1


	//   ....[185]....
        /*0cf8*/ 	.word	0x0000caa0
        /*0cfc*/ 	.word	0x00000003
        /*0d00*/ 	.word	0x000000a0
        /*0d04*/ 	.short	0x010a
        /*0d06*/ 	.byte	0xff
	.zero		1


	//   ....[186]....
        /*0d08*/ 	.word	0x0000cb00
        /*0d0c*/ 	.word	0x00000003
        /*0d10*/ 	.word	0x000000a8
        /*0d14*/ 	.short	0x010a
        /*0d16*/ 	.byte	0xff
	.zero		1


	//   ....[187]....
        /*0d18*/ 	.word	0x0000cb60
        /*0d1c*/ 	.word	0x00000003
        /*0d20*/ 	.word	0x000000b0
        /*0d24*/ 	.short	0x010a
        /*0d26*/ 	.byte	0xff
	.zero		1


	//   ....[188]....
        /*0d28*/ 	.word	0x0000cbb0
        /*0d2c*/ 	.word	0x00000000
        /*0d30*/ 	.word	0x000000d0
        /*0d34*/ 	.short	0x010a
        /*0d36*/ 	.byte	0xff
	.zero		1


	//   ....[189]....
        /*0d38*/ 	.word	0x0000cc10
        /*0d3c*/ 	.word	0x00000002
        /*0d40*/ 	.word	0x00000080
        /*0d44*/ 	.short	0x010a
        /*0d46*/ 	.byte	0xff
	.zero		1


	//   ....[190]....
        /*0d48*/ 	.word	0x0000cc60
        /*0d4c*/ 	.word	0x00000057
        /*0d50*/ 	.word	0x000000f0
        /*0d54*/ 	.short	0x010a
        /*0d56*/ 	.byte	0xff
	.zero		1


	//   ....[191]....
        /*0d58*/ 	.word	0x0000ccb0
        /*0d5c*/ 	.word	0x00000003
        /*0d60*/ 	.word	0x00000080
        /*0d64*/ 	.short	0x010a
        /*0d66*/ 	.byte	0xff
	.zero		1


	//   ....[192]....
        /*0d68*/ 	.word	0x0000cd00
        /*0d6c*/ 	.word	0x0000005b
        /*0d70*/ 	.word	0x00000080
        /*0d74*/ 	.short	0x010a
        /*0d76*/ 	.byte	0xff
	.zero		1


	//   ....[193]....
        /*0d78*/ 	.word	0x0000cd50
        /*0d7c*/ 	.word	0x0000005b
        /*0d80*/ 	.word	0x00000080
        /*0d84*/ 	.short	0x010a
        /*0d86*/ 	.byte	0xff
	.zero		1


	//   ....[194]....
        /*0d88*/ 	.word	0x0000cda0
        /*0d8c*/ 	.word	0x0000005c
        /*0d90*/ 	.word	0x00000080
        /*0d94*/ 	.short	0x010a
        /*0d96*/ 	.byte	0xff
	.zero		1


	//   ....[195]....
        /*0d98*/ 	.word	0x0000cdf0
        /*0d9c*/ 	.word	0x0000005c
        /*0da0*/ 	.word	0x00000080
        /*0da4*/ 	.short	0x010a
        /*0da6*/ 	.byte	0xff
	.zero		1


	//   ....[196]....
        /*0da8*/ 	.word	0x0000ce40
        /*0dac*/ 	.word	0x0000005c
        /*0db0*/ 	.word	0x00000080
        /*0db4*/ 	.short	0x010a
        /*0db6*/ 	.byte	0xff
	.zero		1


	//   ....[197]....
        /*0db8*/ 	.word	0x0000ce90
        /*0dbc*/ 	.word	0x0000005c
        /*0dc0*/ 	.word	0x00000080
        /*0dc4*/ 	.short	0x010a
        /*0dc6*/ 	.byte	0xff
	.zero		1


	//----- nvinfo : EIATTR_NUM_MBARRIERS
	.align		4
.L_47:
        /*0dc8*/ 	.byte	0x03, 0x38
        /*0dca*/ 	.short	0x002b


	//----- nvinfo : EIATTR_EXIT_INSTR_OFFSETS
	.align		4
        /*0dcc*/ 	.byte	0x04, 0x1c
        /*0dce*/ 	.short	(.L_49 - .L_48)


	//   ....[0]....
.L_48:
        /*0dd0*/ 	.word	0x00002b00


	//   ....[1]....
        /*0dd4*/ 	.word	0x00003000


	//   ....[2]....
        /*0dd8*/ 	.word	0x00003060


	//   ....[3]....
        /*0ddc*/ 	.word	0x000043e0


	//   ....[4]....
        /*0de0*/ 	.word	0x00005d50


	//   ....[5]....
        /*0de4*/ 	.word	0x00005d90


	//   ....[6]....
        /*0de8*/ 	.word	0x0000bc80


	//   ....[7]....
        /*0dec*/ 	.word	0x0000bd00


	//   ....[8]....
        /*0df0*/ 	.word	0x0000bd30


	//   ....[9]....
        /*0df4*/ 	.word	0x0000bda0


	//----- nvinfo : EIATTR_MAX_THREADS
	.align		4
.L_49:
        /*0df8*/ 	.byte	0x04, 0x05
        /*0dfa*/ 	.short	(.L_51 - .L_50)
.L_50:
        /*0dfc*/ 	.word	0x00000100
        /*0e00*/ 	.word	0x00000001
        /*0e04*/ 	.word	0x00000001


	//----- nvinfo : EIATTR_CRS_STACK_SIZE
	.align		4
.L_51:
        /*0e08*/ 	.byte	0x04, 0x1e
        /*0e0a*/ 	.short	(.L_53 - .L_52)
.L_52:
        /*0e0c*/ 	.word	0x00000000


	//----- nvinfo : EIATTR_CBANK_PARAM_SIZE
	.align		4
.L_53:
        /*0e10*/ 	.byte	0x03, 0x19
        /*0e12*/ 	.short	0x0800


	//----- nvinfo : EIATTR_PARAM_CBANK
	.align		4
        /*0e14*/ 	.byte	0x04, 0x0a
        /*0e16*/ 	.short	(.L_55 - .L_54)
	.align		4
.L_54:
        /*0e18*/ 	.word	index@(.nv.constant0._ZN7cutlass13device_kernelINS_4gemm6kernel13GemmUniversalIN4cute5tupleIJiiiiEEENS1_10collective13CollectiveMmaINS1_35MainloopSm100TmaUmmaWarpSpecializedILi8ELi2ELi4ENS5_IJNS4_1CILi2EEENSA_ILi1EEESC_EEEEENS5_IJNSA_ILi128EEENSA_ILi256EEENSA_ILi32EEEEEENS_10tfloat32_tENS5_IJlSC_lEEESJ_SK_NS4_8TiledMMAINS4_8MMA_AtomIJNS4_23SM100_MMA_TF32_2x1SM_SSISJ_SJ_fLi128ELi256ELNS4_4UMMA5MajorE0ELSP_0ELNSO_7ScaleInE0ELSQ_0EEEEEENS4_6LayoutINS5_IJSC_SC_SC_EEENS5_IJNSA_ILi0EEESV_SV_EEEEENS5_IJNS4_10UnderscoreESY_SY_EEEEENS4_18SM100_TMA_2SM_LOADENS4_14ComposedLayoutINS4_7SwizzleILi3ELi4ELi3EEENS4_18smem_ptr_flag_bitsILi32EEENST_INS5_IJNSA_ILi8EEESH_EEENS5_IJSH_SC_EEEEEEEvNS4_8identityES11_S1B_vS1C_EENS_8epilogue10collective18CollectiveEpilogueINS1E_23Sm100TmaWarpSpecializedILi4ELi2ELi16ELb1ELb0EEEJNS5_IJNSA_ILi64EEESG_SH_EEENS5_IJNST_IS1J_SC_EENST_INS5_IJNSA_ILi16EEESB_EEENS5_IJSC_SF_EEEEEEEESJ_SK_SJ_SK_NS1E_6fusion15FusionCallbacksIS1I_NS1R_17LinearCombinationISJ_fSJ_fLNS_15FloatRoundStyleE2EEES1K_S1Q_JEEENS4_5SM1004TMEM4LOAD26SM100_TMEM_LOAD_32dp32b16xENS4_13SM90_TMA_LOADENS12_INS13_ILi2ELi4ELi3EEES16_NST_INS5_IJS17_S1M_EEENS5_IJS1M_SC_EEEEEEENS4_39AutoVectorizingCopyWithAssumedAlignmentILi128EEENS4_14SM90_TMA_STOREES26_S28_S28_EEEvvEEEEvNT_6ParamsE)
        /*0e1c*/ 	.short	0x0380
        /*0e1e*/ 	.short	0x0800


	//----- nvinfo : EIATTR_SW_WAR
	.align		4
.L_55:
        /*0e20*/ 	.byte	0x04, 0x36
        /*0e22*/ 	.short	(.L_57 - .L_56)
.L_56:
        /*0e24*/ 	.word	0x00000008
.L_57:


//--------------------- .nv.callgraph             --------------------------
	.section	.nv.callgraph,"",@"SHT_CUDA_CALLGRAPH"
	.align	4
	.sectionentsize	8
	.align		4
        /*0000*/ 	.word	0x00000000
	.align		4
        /*0004*/ 	.word	0xffffffff
	.align		4
        /*0008*/ 	.word	index@(_ZN7cutlass13device_kernelINS_4gemm6kernel13GemmUniversalIN4cute5tupleIJiiiiEEENS1_10collective13CollectiveMmaINS1_35MainloopSm100TmaUmmaWarpSpecializedILi8ELi2ELi4ENS5_IJNS4_1CILi2EEENSA_ILi1EEESC_EEEEENS5_IJNSA_ILi128EEENSA_ILi256EEENSA_ILi32EEEEEENS_10tfloat32_tENS5_IJlSC_lEEESJ_SK_NS4_8TiledMMAINS4_8MMA_AtomIJNS4_23SM100_MMA_TF32_2x1SM_SSISJ_SJ_fLi128ELi256ELNS4_4UMMA5MajorE0ELSP_0ELNSO_7ScaleInE0ELSQ_0EEEEEENS4_6LayoutINS5_IJSC_SC_SC_EEENS5_IJNSA_ILi0EEESV_SV_EEEEENS5_IJNS4_10UnderscoreESY_SY_EEEEENS4_18SM100_TMA_2SM_LOADENS4_14ComposedLayoutINS4_7SwizzleILi3ELi4ELi3EEENS4_18smem_ptr_flag_bitsILi32EEENST_INS5_IJNSA_ILi8EEESH_EEENS5_IJSH_SC_EEEEEEEvNS4_8identityES11_S1B_vS1C_EENS_8epilogue10collective18CollectiveEpilogueINS1E_23Sm100TmaWarpSpecializedILi4ELi2ELi16ELb1ELb0EEEJNS5_IJNSA_ILi64EEESG_SH_EEENS5_IJNST_IS1J_SC_EENST_INS5_IJNSA_ILi16EEESB_EEENS5_IJSC_SF_EEEEEEEESJ_SK_SJ_SK_NS1E_6fusion15FusionCallbacksIS1I_NS1R_17LinearCombinationISJ_fSJ_fLNS_15FloatRoundStyleE2EEES1K_S1Q_JEEENS4_5SM1004TMEM4LOAD26SM100_TMEM_LOAD_32dp32b16xENS4_13SM90_TMA_LOADENS12_INS13_ILi2ELi4ELi3EEES16_NST_INS5_IJS17_S1M_EEENS5_IJS1M_SC_EEEEEEENS4_39AutoVectorizingCopyWithAssumedAlignmentILi128EEENS4_14SM90_TMA_STOREES26_S28_S28_EEEvvEEEEvNT_6ParamsE)
	.align		4
        /*000c*/ 	.word	index@(__assertfail)
	.align		4
        /*0010*/ 	.word	0x00000000
	.align		4
        /*0014*/ 	.word	0xfffffffe
	.align		4
        /*0018*/ 	.word	0x00000000
	.align		4
        /*001c*/ 	.word	0xfffffffd
	.align		4
        /*0020*/ 	.word	0x00000000
	.align		4
        /*0024*/ 	.word	0xfffffffc


//--------------------- .nv.constant4             --------------------------
	.section	.nv.constant4,"a",@progbits
	.align	8
	.align		8
.nv.constant4:
        /*0000*/ 	.dword	__assertfail
	.align		8
        /*0008*/ 	.dword	__unnamed_1
	.align		8
        /*0010*/ 	.dword	__unnamed_2
	.align		8
        /*0018*/ 	.dword	_ZN40_INTERNAL_5cad78a0_4_k_cu_68968e09_101434cuda3std3__45__cpo5beginE
	.align		8
        /*0020*/ 	.dword	_ZN40_INTERNAL_5cad78a0_4_k_cu_68968e09_101434cuda3std3__45__cpo3endE
	.align		8
        /*0028*/ 	.dword	_ZN40_INTERNAL_5cad78a0_4_k_cu_68968e09_101434cuda3std3__45__cpo6cbeginE
	.align		8
        /*0030*/ 	.dword	_ZN40_INTERNAL_5cad78a0_4_k_cu_68968e09_101434cuda3std3__45__cpo4cendE
	.align		8
        /*0038*/ 	.dword	_ZN40_INTERNAL_5cad78a0_4_k_cu_68968e09_101434cuda3std3__442_GLOBAL__N__5cad78a0_4_k_cu_68968e09_101436ignoreE
	.align		8
        /*0040*/ 	.dword	_ZN40_INTERNAL_5cad78a0_4_k_cu_68968e09_101434cuda3std3__419piecewise_constructE
	.align		8
        /*0048*/ 	.dword	_ZN40_INTERNAL_5cad78a0_4_k_cu_68968e09_101434cuda3std3__48in_placeE
	.align		8
        /*0050*/ 	.dword	_ZN40_INTERNAL_5cad78a0_4_k_cu_68968e09_101434cuda3std6ranges3__45__cpo4swapE
	.align		8
        /*0058*/ 	.dword	_ZN40_INTERNAL_5cad78a0_4_k_cu_68968e09_101434cuda3std6ranges3__45__cpo9iter_moveE
	.align		8
        /*0060*/ 	.dword	_ZN40_INTERNAL_5cad78a0_4_k_cu_68968e09_101434cute7productE
	.align		8
        /*0068*/ 	.dword	_ZN40_INTERNAL_5cad78a0_4_k_cu_68968e09_101434cute1_E
	.align		8
        /*0070*/ 	.dword	$str$25
	.align		8
        /*0078*/ 	.dword	$str$26
	.align		8
        /*0080*/ 	.dword	$str$27
	.align		8
        /*0088*/ 	.dword	$str$28


//--------------------- .text._ZN7cutlass13device_kernelINS_4gemm6kernel13GemmUniversalIN4cute5tupleIJiiiiEEENS1_10collective13CollectiveMmaINS1_35MainloopSm100TmaUmmaWarpSpecializedILi8ELi2ELi4ENS5_IJNS4_1CILi2EEENSA_ILi1EEESC_EEEEENS5_IJNSA_ILi128EEENSA_ILi256EEENSA_ILi32EEEEEENS_10tfloat32_tENS5_IJlSC_lEEESJ_SK_NS4_8TiledMMAINS4_8MMA_AtomIJNS4_23SM100_MMA_TF32_2x1SM_SSISJ_SJ_fLi128ELi256ELNS4_4UMMA5MajorE0ELSP_0ELNSO_7ScaleInE0ELSQ_0EEEEEENS4_6LayoutINS5_IJSC_SC_SC_EEENS5_IJNSA_ILi0EEESV_SV_EEEEENS5_IJNS4_10UnderscoreESY_SY_EEEEENS4_18SM100_TMA_2SM_LOADENS4_14ComposedLayoutINS4_7SwizzleILi3ELi4ELi3EEENS4_18smem_ptr_flag_bitsILi32EEENST_INS5_IJNSA_ILi8EEESH_EEENS5_IJSH_SC_EEEEEEEvNS4_8identityES11_S1B_vS1C_EENS_8epilogue10collective18CollectiveEpilogueINS1E_23Sm100TmaWarpSpecializedILi4ELi2ELi16ELb1ELb0EEEJNS5_IJNSA_ILi64EEESG_SH_EEENS5_IJNST_IS1J_SC_EENST_INS5_IJNSA_ILi16EEESB_EEENS5_IJSC_SF_EEEEEEEESJ_SK_SJ_SK_NS1E_6fusion15FusionCallbacksIS1I_NS1R_17LinearCombinationISJ_fSJ_fLNS_15FloatRoundStyleE2EEES1K_S1Q_JEEENS4_5SM1004TMEM4LOAD26SM100_TMEM_LOAD_32dp32b16xENS4_13SM90_TMA_LOADENS12_INS13_ILi2ELi4ELi3EEES16_NST_INS5_IJS17_S1M_EEENS5_IJS1M_SC_EEEEEEENS4_39AutoVectorizingCopyWithAssumedAlignmentILi128EEENS4_14SM90_TMA_STOREES26_S28_S28_EEEvvEEEEvNT_6ParamsE --------------------------
	.section	.text._ZN7cutlass13device_kernelINS_4gemm6kernel13GemmUniversalIN4cute5tupleIJiiiiEEENS1_10collective13CollectiveMmaINS1_35MainloopSm100TmaUmmaWarpSpecializedILi8ELi2ELi4ENS5_IJNS4_1CILi2EEENSA_ILi1EEESC_EEEEENS5_IJNSA_ILi128EEENSA_ILi256EEENSA_ILi32EEEEEENS_10tfloat32_tENS5_IJlSC_lEEESJ_SK_NS4_8TiledMMAINS4_8MMA_AtomIJNS4_23SM100_MMA_TF32_2x1SM_SSISJ_SJ_fLi128ELi256ELNS4_4UMMA5MajorE0ELSP_0ELNSO_7ScaleInE0ELSQ_0EEEEEENS4_6LayoutINS5_IJSC_SC_SC_EEENS5_IJNSA_ILi0EEESV_SV_EEEEENS5_IJNS4_10UnderscoreESY_SY_EEEEENS4_18SM100_TMA_2SM_LOADENS4_14ComposedLayoutINS4_7SwizzleILi3ELi4ELi3EEENS4_18smem_ptr_flag_bitsILi32EEENST_INS5_IJNSA_ILi8EEESH_EEENS5_IJSH_SC_EEEEEEEvNS4_8identityES11_S1B_vS1C_EENS_8epilogue10collective18CollectiveEpilogueINS1E_23Sm100TmaWarpSpecializedILi4ELi2ELi16ELb1ELb0EEEJNS5_IJNSA_ILi64EEESG_SH_EEENS5_IJNST_IS1J_SC_EENST_INS5_IJNSA_ILi16EEESB_EEENS5_IJSC_SF_EEEEEEEESJ_SK_SJ_SK_NS1E_6fusion15FusionCallbacksIS1I_NS1R_17LinearCombinationISJ_fSJ_fLNS_15FloatRoundStyleE2EEES1K_S1Q_JEEENS4_5SM1004TMEM4LOAD26SM100_TMEM_LOAD_32dp32b16xENS4_13SM90_TMA_LOADENS12_INS13_ILi2ELi4ELi3EEES16_NST_INS5_IJS17_S1M_EEENS5_IJS1M_SC_EEEEEEENS4_39AutoVectorizingCopyWithAssumedAlignmentILi128EEENS4_14SM90_TMA_STOREES26_S28_S28_EEEvvEEEEvNT_6ParamsE,"ax",@progbits
	.align	128
.text._ZN7cutlass13device_kernelINS_4gemm6kernel13GemmUniversalIN4cute5tupleIJiiiiEEENS1_10collective13CollectiveMmaINS1_35MainloopSm100TmaUmmaWarpSpecializedILi8ELi2ELi4ENS5_IJNS4_1CILi2EEENSA_ILi1EEESC_EEEEENS5_IJNSA_ILi128EEENSA_ILi256EEENSA_ILi32EEEEEENS_10tfloat32_tENS5_IJlSC_lEEESJ_SK_NS4_8TiledMMAINS4_8MMA_AtomIJNS4_23SM100_MMA_TF32_2x1SM_SSISJ_SJ_fLi128ELi256ELNS4_4UMMA5MajorE0ELSP_0ELNSO_7ScaleInE0ELSQ_0EEEEEENS4_6LayoutINS5_IJSC_SC_SC_EEENS5_IJNSA_ILi0EEESV_SV_EEEEENS5_IJNS4_10UnderscoreESY_SY_EEEEENS4_18SM100_TMA_2SM_LOADENS4_14ComposedLayoutINS4_7SwizzleILi3ELi4ELi3EEENS4_18smem_ptr_flag_bitsILi32EEENST_INS5_IJNSA_ILi8EEESH_EEENS5_IJSH_SC_EEEEEEEvNS4_8identityES11_S1B_vS1C_EENS_8epilogue10collective18CollectiveEpilogueINS1E_23Sm100TmaWarpSpecializedILi4ELi2ELi16ELb1ELb0EEEJNS5_IJNSA_ILi64EEESG_SH_EEENS5_IJNST_IS1J_SC_EENST_INS5_IJNSA_ILi16EEESB_EEENS5_IJSC_SF_EEEEEEEESJ_SK_SJ_SK_NS1E_6fusion15FusionCallbacksIS1I_NS1R_17LinearCombinationISJ_fSJ_fLNS_15FloatRoundStyleE2EEES1K_S1Q_JEEENS4_5SM1004TMEM4LOAD26SM100_TMEM_LOAD_32dp32b16xENS4_13SM90_TMA_LOADENS12_INS13_ILi2ELi4ELi3EEES16_NST_INS5_IJS17_S1M_EEENS5_IJS1M_SC_EEEEEEENS4_39AutoVectorizingCopyWithAssumedAlignmentILi128EEENS4_14SM90_TMA_STOREES26_S28_S28_EEEvvEEEEvNT_6ParamsE:
        .type           _ZN7cutlass13device_kernelINS_4gemm6kernel13GemmUniversalIN4cute5tupleIJiiiiEEENS1_10collective13CollectiveMmaINS1_35MainloopSm100TmaUmmaWarpSpecializedILi8ELi2ELi4ENS5_IJNS4_1CILi2EEENSA_ILi1EEESC_EEEEENS5_IJNSA_ILi128EEENSA_ILi256EEENSA_ILi32EEEEEENS_10tfloat32_tENS5_IJlSC_lEEESJ_SK_NS4_8TiledMMAINS4_8MMA_AtomIJNS4_23SM100_MMA_TF32_2x1SM_SSISJ_SJ_fLi128ELi256ELNS4_4UMMA5MajorE0ELSP_0ELNSO_7ScaleInE0ELSQ_0EEEEEENS4_6LayoutINS5_IJSC_SC_SC_EEENS5_IJNSA_ILi0EEESV_SV_EEEEENS5_IJNS4_10UnderscoreESY_SY_EEEEENS4_18SM100_TMA_2SM_LOADENS4_14ComposedLayoutINS4_7SwizzleILi3ELi4ELi3EEENS4_18smem_ptr_flag_bitsILi32EEENST_INS5_IJNSA_ILi8EEESH_EEENS5_IJSH_SC_EEEEEEEvNS4_8identityES11_S1B_vS1C_EENS_8epilogue10collective18CollectiveEpilogueINS1E_23Sm100TmaWarpSpecializedILi4ELi2ELi16ELb1ELb0EEEJNS5_IJNSA_ILi64EEESG_SH_EEENS5_IJNST_IS1J_SC_EENST_INS5_IJNSA_ILi16EEESB_EEENS5_IJSC_SF_EEEEEEEESJ_SK_SJ_SK_NS1E_6fusion15FusionCallbacksIS1I_NS1R_17LinearCombinationISJ_fSJ_fLNS_15FloatRoundStyleE2EEES1K_S1Q_JEEENS4_5SM1004TMEM4LOAD26SM100_TMEM_LOAD_32dp32b16xENS4_13SM90_TMA_LOADENS12_INS13_ILi2ELi4ELi3EEES16_NST_INS5_IJS17_S1M_EEENS5_IJS1M_SC_EEEEEEENS4_39AutoVectorizingCopyWithAssumedAlignmentILi128EEENS4_14SM90_TMA_STOREES26_S28_S28_EEEvvEEEEvNT_6ParamsE,@function
        .size           _ZN7cutlass13device_kernelINS_4gemm6kernel13GemmUniversalIN4cute5tupleIJiiiiEEENS1_10collective13CollectiveMmaINS1_35MainloopSm100TmaUmmaWarpSpecializedILi8ELi2ELi4ENS5_IJNS4_1CILi2EEENSA_ILi1EEESC_EEEEENS5_IJNSA_ILi128EEENSA_ILi256EEENSA_ILi32EEEEEENS_10tfloat32_tENS5_IJlSC_lEEESJ_SK_NS4_8TiledMMAINS4_8MMA_AtomIJNS4_23SM100_MMA_TF32_2x1SM_SSISJ_SJ_fLi128ELi256ELNS4_4UMMA5MajorE0ELSP_0ELNSO_7ScaleInE0ELSQ_0EEEEEENS4_6LayoutINS5_IJSC_SC_SC_EEENS5_IJNSA_ILi0EEESV_SV_EEEEENS5_IJNS4_10UnderscoreESY_SY_EEEEENS4_18SM100_TMA_2SM_LOADENS4_14ComposedLayoutINS4_7SwizzleILi3ELi4ELi3EEENS4_18smem_ptr_flag_bitsILi32EEENST_INS5_IJNSA_ILi8EEESH_EEENS5_IJSH_SC_EEEEEEEvNS4_8identityES11_S1B_vS1C_EENS_8epilogue10collective18CollectiveEpilogueINS1E_23Sm100TmaWarpSpecializedILi4ELi2ELi16ELb1ELb0EEEJNS5_IJNSA_ILi64EEESG_SH_EEENS5_IJNST_IS1J_SC_EENST_INS5_IJNSA_ILi16EEESB_EEENS5_IJSC_SF_EEEEEEEESJ_SK_SJ_SK_NS1E_6fusion15FusionCallbacksIS1I_NS1R_17LinearCombinationISJ_fSJ_fLNS_15FloatRoundStyleE2EEES1K_S1Q_JEEENS4_5SM1004TMEM4LOAD26SM100_TMEM_LOAD_32dp32b16xENS4_13SM90_TMA_LOADENS12_INS13_ILi2ELi4ELi3EEES16_NST_INS5_IJS17_S1M_EEENS5_IJS1M_SC_EEEEEEENS4_39AutoVectorizingCopyWithAssumedAlignmentILi128EEENS4_14SM90_TMA_STOREES26_S28_S28_EEEvvEEEEvNT_6ParamsE,(.L_x_253 - _ZN7cutlass13device_kernelINS_4gemm6kernel13GemmUniversalIN4cute5tupleIJiiiiEEENS1_10collective13CollectiveMmaINS1_35MainloopSm100TmaUmmaWarpSpecializedILi8ELi2ELi4ENS5_IJNS4_1CILi2EEENSA_ILi1EEESC_EEEEENS5_IJNSA_ILi128EEENSA_ILi256EEENSA_ILi32EEEEEENS_10tfloat32_tENS5_IJlSC_lEEESJ_SK_NS4_8TiledMMAINS4_8MMA_AtomIJNS4_23SM100_MMA_TF32_2x1SM_SSISJ_SJ_fLi128ELi256ELNS4_4UMMA5MajorE0ELSP_0ELNSO_7ScaleInE0ELSQ_0EEEEEENS4_6LayoutINS5_IJSC_SC_SC_EEENS5_IJNSA_ILi0EEESV_SV_EEEEENS5_IJNS4_10UnderscoreESY_SY_EEEEENS4_18SM100_TMA_2SM_LOADENS4_14ComposedLayoutINS4_7SwizzleILi3ELi4ELi3EEENS4_18smem_ptr_flag_bitsILi32EEENST_INS5_IJNSA_ILi8EEESH_EEENS5_IJSH_SC_EEEEEEEvNS4_8identityES11_S1B_vS1C_EENS_8epilogue10collective18CollectiveEpilogueINS1E_23Sm100TmaWarpSpecializedILi4ELi2ELi16ELb1ELb0EEEJNS5_IJNSA_ILi64EEESG_SH_EEENS5_IJNST_IS1J_SC_EENST_INS5_IJNSA_ILi16EEESB_EEENS5_IJSC_SF_EEEEEEEESJ_SK_SJ_SK_NS1E_6fusion15FusionCallbacksIS1I_NS1R_17LinearCombinationISJ_fSJ_fLNS_15FloatRoundStyleE2EEES1K_S1Q_JEEENS4_5SM1004TMEM4LOAD26SM100_TMEM_LOAD_32dp32b16xENS4_13SM90_TMA_LOADENS12_INS13_ILi2ELi4ELi3EEES16_NST_INS5_IJS17_S1M_EEENS5_IJS1M_SC_EEEEEEENS4_39AutoVectorizingCopyWithAssumedAlignmentILi128EEENS4_14SM90_TMA_STOREES26_S28_S28_EEEvvEEEEvNT_6ParamsE)
        .other          _ZN7cutlass13device_kernelINS_4gemm6kernel13GemmUniversalIN4cute5tupleIJiiiiEEENS1_10collective13CollectiveMmaINS1_35MainloopSm100TmaUmmaWarpSpecializedILi8ELi2ELi4ENS5_IJNS4_1CILi2EEENSA_ILi1EEESC_EEEEENS5_IJNSA_ILi128EEENSA_ILi256EEENSA_ILi32EEEEEENS_10tfloat32_tENS5_IJlSC_lEEESJ_SK_NS4_8TiledMMAINS4_8MMA_AtomIJNS4_23SM100_MMA_TF32_2x1SM_SSISJ_SJ_fLi128ELi256ELNS4_4UMMA5MajorE0ELSP_0ELNSO_7ScaleInE0ELSQ_0EEEEEENS4_6LayoutINS5_IJSC_SC_SC_EEENS5_IJNSA_ILi0EEESV_SV_EEEEENS5_IJNS4_10UnderscoreESY_SY_EEEEENS4_18SM100_TMA_2SM_LOADENS4_14ComposedLayoutINS4_7SwizzleILi3ELi4ELi3EEENS4_18smem_ptr_flag_bitsILi32EEENST_INS5_IJNSA_ILi8EEESH_EEENS5_IJSH_SC_EEEEEEEvNS4_8identityES11_S1B_vS1C_EENS_8epilogue10collective18CollectiveEpilogueINS1E_23Sm100TmaWarpSpecializedILi4ELi2ELi16ELb1ELb0EEEJNS5_IJNSA_ILi64EEESG_SH_EEENS5_IJNST_IS1J_SC_EENST_INS5_IJNSA_ILi16EEESB_EEENS5_IJSC_SF_EEEEEEEESJ_SK_SJ_SK_NS1E_6fusion15FusionCallbacksIS1I_NS1R_17LinearCombinationISJ_fSJ_fLNS_15FloatRoundStyleE2EEES1K_S1Q_JEEENS4_5SM1004TMEM4LOAD26SM100_TMEM_LOAD_32dp32b16xENS4_13SM90_TMA_LOADENS12_INS13_ILi2ELi4ELi3EEES16_NST_INS5_IJS17_S1M_EEENS5_IJS1M_SC_EEEEEEENS4_39AutoVectorizingCopyWithAssumedAlignmentILi128EEENS4_14SM90_TMA_STOREES26_S28_S28_EEEvvEEEEvNT_6ParamsE,@"STO_CUDA_ENTRY STV_DEFAULT"
_ZN7cutlass13device_kernelINS_4gemm6kernel13GemmUniversalIN4cute5tupleIJiiiiEEENS1_10collective13CollectiveMmaINS1_35MainloopSm100TmaUmmaWarpSpecializedILi8ELi2ELi4ENS5_IJNS4_1CILi2EEENSA_ILi1EEESC_EEEEENS5_IJNSA_ILi128EEENSA_ILi256EEENSA_ILi32EEEEEENS_10tfloat32_tENS5_IJlSC_lEEESJ_SK_NS4_8TiledMMAINS4_8MMA_AtomIJNS4_23SM100_MMA_TF32_2x1SM_SSISJ_SJ_fLi128ELi256ELNS4_4UMMA5MajorE0ELSP_0ELNSO_7ScaleInE0ELSQ_0EEEEEENS4_6LayoutINS5_IJSC_SC_SC_EEENS5_IJNSA_ILi0EEESV_SV_EEEEENS5_IJNS4_10UnderscoreESY_SY_EEEEENS4_18SM100_TMA_2SM_LOADENS4_14ComposedLayoutINS4_7SwizzleILi3ELi4ELi3EEENS4_18smem_ptr_flag_bitsILi32EEENST_INS5_IJNSA_ILi8EEESH_EEENS5_IJSH_SC_EEEEEEEvNS4_8identityES11_S1B_vS1C_EENS_8epilogue10collective18CollectiveEpilogueINS1E_23Sm100TmaWarpSpecializedILi4ELi2ELi16ELb1ELb0EEEJNS5_IJNSA_ILi64EEESG_SH_EEENS5_IJNST_IS1J_SC_EENST_INS5_IJNSA_ILi16EEESB_EEENS5_IJSC_SF_EEEEEEEESJ_SK_SJ_SK_NS1E_6fusion15FusionCallbacksIS1I_NS1R_17LinearCombinationISJ_fSJ_fLNS_15FloatRoundStyleE2EEES1K_S1Q_JEEENS4_5SM1004TMEM4LOAD26SM100_TMEM_LOAD_32dp32b16xENS4_13SM90_TMA_LOADENS12_INS13_ILi2ELi4ELi3EEES16_NST_INS5_IJS17_S1M_EEENS5_IJS1M_SC_EEEEEEENS4_39AutoVectorizingCopyWithAssumedAlignmentILi128EEENS4_14SM90_TMA_STOREES26_S28_S28_EEEvvEEEEvNT_6ParamsE:
[----:B------:R-:W1:Y:S01]  /*0000*/  LDC R1, c[0x0][0x37c] ;  /* 0x0000df00ff017b82 */ /* 0x000e620000000800 */
[----:B------:R-:W2:Y:S01]  /*0010*/  S2R R80, SR_TID.X ;  /* 0x0000000000507919 */ /* 0x000ea20000002100 */
[----:B------:R-:W3:Y:S06]  /*0020*/  LDCU.64 UR6, c[0x0][0x890] ;  /* 0x00011200ff0677ac */ /* 0x000eec0008000a00 */
[----:B------:R-:W4:Y:S01]  /*0030*/  S2UR UR37, SR_CgaCtaId ;  /* 0x00000000002579c3 */ /* 0x000f220000008800 */
[----:B------:R-:W-:Y:S02]  /*0040*/  PRMT R67, RZ, 0x7610, R67 ;  /* 0x00007610ff437816 */ /* 0x000fe40000000043 */
[----:B------:R-:W-:Y:S01]  /*0050*/  ELECT P1, URZ, PT ;  /* 0x0000000000ff782f */ /* 0x000fe20003820000 */
[----:B------:R-:W1:Y:S01]  /*0060*/  LDCU.64 UR38, c[0x0][0x358] ;  /* 0x00006b00ff2677ac */ /* 0x000e620008000a00 */
[----:B---3--:R-:W-:-:S04]  /*0070*/  UISETP.NE.U32.AND UP0, UPT, UR6, URZ, UPT ;  /* 0x000000ff0600728c */ /* 0x008fc8000bf05070 */
[----:B------:R-:W-:Y:S02]  /*0080*/  UISETP.NE.AND.EX UP0, UPT, UR7, URZ, UPT, UP0 ;  /* 0x000000ff0700728c */ /* 0x000fe4000bf05300 */
[----:B----4-:R-:W-:Y:S02]  /*0090*/  ULOP3.LUT UR5, UR37, 0x1, URZ, 0xc0, !UPT ;  /* 0x0000000125057892 */ /* 0x010fe4000f8ec0ff */
[----:B------:R-:W-:Y:S01]  /*00a0*/  ULOP3.LUT UR4, UR37, 0x1, URZ, 0x3c, !UPT ;  /* 0x0000000125047892 */ /* 0x000fe2000f8e3cff */
[----:B--2---:R-:W-:-:S05]  /*00b0*/  SHF.R.U32.HI R72, RZ, 0x5, R80 ;  /* 0x00000005ff487819 */ /* 0x004fca0000011650 */
[----:B------:R-:W2:Y:S02]  /*00c0*/  SHFL.IDX PT, R0, R72, RZ, 0x1f ;  /* 0x00001fff48007589 */ /* 0x000ea400000e0000 */
[----:B--2---:R-:W-:Y:S01]  /*00d0*/  R2UR UR10, R0 ;  /* 0x00000000000a72ca */ /* 0x004fe200000e0000 */
[----:B-1----:R-:W-:-:S14]  /*00e0*/  BRA.U UP0, `(.L_x_0) ;  /* 0x00000001002c7547 */ /* 0x002fdc000b800000 */
[----:B------:R-:W1:Y:S02]  /*00f0*/  LDCU.64 UR8, c[0x0][0x888] ;  /* 0x00011100ff0877ac */ /* 0x000e640008000a00 */
[----:B-1----:R-:W-:-:S04]  /*0100*/  UISETP.NE.U32.AND UP0, UPT, UR8, URZ, UPT ;  /* 0x000000ff0800728c */ /* 0x002fc8000bf05070 */
[----:B------:R-:W-:-:S09]  /*0110*/  UISETP.NE.AND.EX UP0, UPT, UR9, URZ, UPT, UP0 ;  /* 0x000000ff0900728c */ /* 0x000fd2000bf05300 */
[----:B------:R-:W-:Y:S05]  /*0120*/  BRA.U !UP0, `(.L_x_1) ;  /* 0x0000000108107547 */ /* 0x000fea000b800000 */
[----:B------:R-:W1:Y:S02]  /*0130*/  LDC.64 R2, c[0x0][0x888] ;  /* 0x00022200ff027b82 */ /* 0x000e640000000a00 */
[----:B-1----:R1:W5:Y:S01]  /*0140*/  LDG.E R35, desc[UR38][R2.64] ;  /* 0x0000002602237981 */ /* 0x002362000c1e1900 */
[----:B------:R-:W-:Y:S01]  /*0150*/  HFMA2 R67, -RZ, RZ, 0, 5.9604644775390625e-08 ;  /* 0x00000001ff437431 */ /* 0x000fe200000001ff */
[----:B------:R-:W-:Y:S05]  /*0160*/  BRA `(.L_x_0) ;  /* 0x00000000000c7947 */ /* 0x000fea0003800000 */
.L_x_1:
[----:B------:R-:W1:Y:S01]  /*0170*/  LDCU UR8, c[0x0][0x880] ;  /* 0x00011000ff0877ac */ /* 0x000e620008000800 */
[----:B------:R-:W-:Y:S01]  /*0180*/  HFMA2 R67, -RZ, RZ, 0, 5.9604644775390625e-08 ;  /* 0x00000001ff437431 */ /* 0x000fe200000001ff */
[----:B-1----:R-:W-:-:S07]  /*0190*/  MOV R35, UR8 ;  /* 0x0000000800237c02 */ /* 0x002fce0008000f00 */
.L_x_0:
[----:B------:R-:W2:Y:S02]  /*01a0*/  LDCU.64 UR8, c[0x0][0x8b0] ;  /* 0x00011600ff0877ac */ /* 0x000ea40008000a00 */
[----:B--2---:R-:W-:-:S04]  /*01b0*/  UISETP.NE.U32.AND UP0, UPT, UR8, URZ, UPT ;  /* 0x000000ff0800728c */ /* 0x004fc8000bf05070 */
[----:B------:R-:W-:-:S09]  /*01c0*/  UISETP.NE.AND.EX UP0, UPT, UR9, URZ, UPT, UP0 ;  /* 0x000000ff0900728c */ /* 0x000fd2000bf05300 */
[----:B------:R-:W-:Y:S05]  /*01d0*/  BRA.U UP0, `(.L_x_2) ;  /* 0x0000000100247547 */ /* 0x000fea000b800000 */
[----:B------:R-:W2:Y:S02]  /*01e0*/  LDCU.64 UR8, c[0x0][0x8a8] ;  /* 0x00011500ff0877ac */ /* 0x000ea40008000a00 */
[----:B--2---:R-:W-:-:S04]  /*01f0*/  UISETP.NE.U32.AND UP0, UPT, UR8, URZ, UPT ;  /* 0x000000ff0800728c */ /* 0x004fc8000bf05070 */
[----:B------:R-:W-:-:S09]  /*0200*/  UISETP.NE.AND.EX UP0, UPT, UR9, URZ, UPT, UP0 ;  /* 0x000000ff0900728c */ /* 0x000fd2000bf05300 */
[----:B------:R-:W-:Y:S05]  /*0210*/  BRA.U !UP0, `(.L_x_3) ;  /* 0x00000001080c7547 */ /* 0x000fea000b800000 */
[----:B------:R-:W2:Y:S02]  /*0220*/  LDC.64 R32, c[0x0][0x8a8] ;  /* 0x00022a00ff207b82 */ /* 0x000ea40000000a00 */
[----:B--2---:R2:W5:Y:S01]  /*0230*/  LDG.E R32, desc[UR38][R32.64] ;  /* 0x0000002620207981 */ /* 0x004562000c1e1900 */
[----:B------:R-:W-:Y:S05]  /*0240*/  BRA `(.L_x_2) ;  /* 0x0000000000087947 */ /* 0x000fea0003800000 */
.L_x_3:
[----:B------:R-:W2:Y:S02]  /*0250*/  LDCU UR8, c[0x0][0x8a0] ;  /* 0x00011400ff0877ac */ /* 0x000ea40008000800 */
[----:B--2---:R-:W-:Y:S02]  /*0260*/  MOV R32, UR8 ;  /* 0x0000000800207c02 */ /* 0x004fe40008000f00 */
.L_x_2:
[----:B------:R-:W-:Y:S01]  /*0270*/  IMAD.U32 R0, RZ, RZ, UR10 ;  /* 0x0000000aff007e24 */ /* 0x000fe2000f8e00ff */
[----:B------:R-:W-:Y:S04]  /*0280*/  BSSY.RECONVERGENT B0, `(.L_x_4) ;  /* 0x000000c000007945 */ /* 0x000fe80003800200 */
[C---:B------:R-:W-:Y:S02]  /*0290*/  ISETP.NE.OR P2, PT, R0.reuse, 0x1, !P1 ;  /* 0x000000010000780c */ /* 0x040fe40004f45670 */
[----:B------:R-:W-:-:S11]  /*02a0*/  ISETP.NE.OR P0, PT, R0, 0x3, !P1 ;  /* 0x000000030000780c */ /* 0x000fd60004f05670 */
[----:B------:R-:W-:Y:S05]  /*02b0*/  @P2 BRA `(.L_x_5) ;  /* 0x0000000000202947 */ /* 0x000fea0003800000 */
[----:B------:R-:W3:Y:S02]  /*02c0*/  LDCU.64 UR8, c[0x0][0x348] ;  /* 0x00006900ff0877ac */ /* 0x000ee40008000a00 */
[----:B---3--:R-:W-:Y:S02]  /*02d0*/  UIADD3 UR12, UP1, UPT, UR8, 0x80, URZ ;  /* 0x00000080080c7890 */ /* 0x008fe4000ff3e0ff */
[----:B------:R-:W-:Y:S02]  /*02e0*/  UIADD3 UR8, UP0, UPT, UR8, 0x180, URZ ;  /* 0x0000018008087890 */ /* 0x000fe4000ff1e0ff */
[----:B------:R-:W-:Y:S02]  /*02f0*/  UIADD3.X UR13, UPT, UPT, URZ, UR9, URZ, UP1, !UPT ;  /* 0x00000009ff0d7290 */ /* 0x000fe40008ffe4ff */
[----:B------:R-:W-:-:S07]  /*0300*/  UIADD3.X UR9, UPT, UPT, URZ, UR9, URZ, UP0, !UPT ;  /* 0x00000009ff097290 */ /* 0x000fce00087fe4ff */
[----:B------:R3:W-:Y:S02]  /*0310*/  UTMACCTL.PF [UR12] ;  /* 0x000000000c0079b9 */ /* 0x0007e40008040000 */
[----:B------:R3:W-:Y:S02]  /*0320*/  UTMACCTL.PF [UR8] ;  /* 0x00000000080079b9 */ /* 0x0007e40008040000 */
[----:B---3--:R-:W-:Y:S01]  /*0330*/  NOP ;  /* 0x0000000000007918 */ /* 0x008fe20000000000 */
.L_x_5:
[----:B------:R-:W-:Y:S05]  /*0340*/  BSYNC.RECONVERGENT B0 ;  /* 0x0000000000007941 */ /* 0x000fea0003800200 */
.L_x_4:
[----:B------:R-:W-:Y:S04]  /*0350*/  BSSY.RECONVERGENT B0, `(.L_x_6) ;  /* 0x000000a000007945 */ /* 0x000fe80003800200 */
        /* <DEDUP_REMOVED lines=9> */
.L_x_7:
[----:B------:R-:W-:Y:S05]  /*03f0*/  BSYNC.RECONVERGENT B0 ;  /* 0x0000000000007941 */ /* 0x000fea0003800200 */
.L_x_6:
[----:B------:R-:W3:Y:S01]  /*0400*/  LDCU.64 UR8, c[0x0][0x888] ;  /* 0x00011100ff0877ac */ /* 0x000ee20008000a00 */
[----:B------:R-:W-:Y:S02]  /*0410*/  UISETP.EQ.U32.AND UP1, UPT, UR6, URZ, UPT ;  /* 0x000000ff0600728c */ /* 0x000fe4000bf22070 */
[----:B------:R-:W-:Y:S02]  /*0420*/  UPLOP3.LUT UP5, UPT, UPT, UPT, UPT, 0x80, 0x8 ;  /* 0x000000000008789c */ /* 0x000fe40003faf070 */
[----:B---3--:R-:W-:-:S04]  /*0430*/  UISETP.NE.U32.AND UP0, UPT, UR8, URZ, UPT ;  /* 0x000000ff0800728c */ /* 0x008fc8000bf05070 */
[----:B------:R-:W-:-:S04]  /*0440*/  UISETP.NE.AND.EX UP0, UPT, UR9, URZ, UPT, UP0 ;  /* 0x000000ff0900728c */ /* 0x000fc8000bf05300 */
[----:B------:R-:W-:-:S04]  /*0450*/  UISETP.EQ.OR.EX UP2, UPT, UR7, URZ, !UP0, UP1 ;  /* 0x000000ff0700728c */ /* 0x000fc8000c742710 */
[----:B------:R-:W-:-:S05]  /*0460*/  UP2UR UR48, UPR, URZ, 0x4 ;  /* 0x00000004ff307883 */ /* 0x000fca0008000000 */
[----:B------:R-:W-:Y:S07]  /*0470*/  BRA.U !UP2, `(.L_x_8) ;  /* 0x000000010a207547 */ /* 0x000fee000b800000 */
[----:B------:R-:W-:Y:S01]  /*0480*/  UISETP.NE.U32.AND UP2, UPT, UR6, URZ, UPT ;  /* 0x000000ff0600728c */ /* 0x000fe2000bf45070 */
[----:B-----5:R-:W-:Y:S01]  /*0490*/  FSETP.NEU.AND P0, PT, R35, RZ, PT ;  /* 0x000000ff2300720b */ /* 0x020fe20003f0d000 */
[----:B------:R-:W-:Y:S02]  /*04a0*/  USEL UR6, URZ, 0xffffffff, UP0 ;  /* 0xffffffffff067887 */ /* 0x000fe40008000000 */
[----:B------:R-:W-:-:S10]  /*04b0*/  UISETP.NE.AND.EX UP2, UPT, UR7, URZ, UPT, UP2 ;  /* 0x000000ff0700728c */ /* 0x000fd4000bf45320 */
[----:B------:R-:W-:Y:S01]  /*04c0*/  VOTEU.ANY UP1, P0 ;  /* 0x0000000000ff7886 */ /* 0x000fe20000020100 */
[----:B------:R-:W-:-:S04]  /*04d0*/  @!UP2 USEL UR6, URZ, 0xffffffff, UP1 ;  /* 0xffffffffff06a887 */ /* 0x000fc80008800000 */
[----:B------:R-:W-:-:S04]  /*04e0*/  ULOP3.LUT UR6, UR6, 0x1, URZ, 0xc0, !UPT ;  /* 0x0000000106067892 */ /* 0x000fc8000f8ec0ff */
[----:B------:R-:W-:-:S11]  /*04f0*/  UISETP.NE.U32.AND UP5, UPT, UR6, 0x1, UPT ;  /* 0x000000010600788c */ /* 0x000fd6000bfa5070 */
.L_x_8:
[----:B------:R-:W3:Y:S01]  /*0500*/  SHFL.IDX PT, R0, R72, RZ, 0x1f ;  /* 0x00001fff48007589 */ /* 0x000ee200000e0000 */
[----:B------:R-:W-:-:S04]  /*0510*/  UISETP.NE.AND UP1, UPT, UR10, 0x2, UPT ;  /* 0x000000020a00788c */ /* 0x000fc8000bf25270 */
[----:B------:R-:W-:Y:S02]  /*0520*/  UISETP.EQ.AND UP2, UPT, UR5, URZ, !UP1 ;  /* 0x000000ff0500728c */ /* 0x000fe4000cf42270 */
[----:B------:R-:W-:-:S04]  /*0530*/  USEL UR7, URZ, 0x1, UP1 ;  /* 0x00000001ff077887 */ /* 0x000fc80008800000 */
[----:B------:R-:W-:Y:S02]  /*0540*/  PLOP3.LUT P5, PT, P1, PT, UP2, 0x80, 0x8 ;  /* 0x000000000008781c */ /* 0x000fe40000faf028 */
[----:B---3--:R-:W-:-:S13]  /*0550*/  ISETP.NE.AND P0, PT, R0, RZ, PT ;  /* 0x000000ff0000720c */ /* 0x008fda0003f05270 */
[----:B------:R-:W-:Y:S05]  /*0560*/  @P0 BRA `(.L_x_9) ;  /* 0x0000000000640947 */ /* 0x000fea0003800000 */
[----:B------:R-:W-:Y:S01]  /*0570*/  UMOV UR8, 0x400 ;  /* 0x0000040000087882 */ /* 0x000fe20000000000 */
[----:B------:R-:W-:Y:S01]  /*0580*/  UMOV UR6, 0x1 ;  /* 0x0000000100067882 */ /* 0x000fe20000000000 */
[----:B------:R-:W-:Y:S02]  /*0590*/  ULEA UR8, UR37, UR8, 0x18 ;  /* 0x0000000825087291 */ /* 0x000fe4000f8ec0ff */
[----:B------:R-:W-:-:S04]  /*05a0*/  UIADD3 UR12, UPT, UPT, -UR6, 0x100000, URZ ;  /* 0x00100000060c7890 */ /* 0x000fc8000fffe1ff */
[----:B------:R-:W-:Y:S02]  /*05b0*/  USHF.L.U32 UR13, UR12, 0xb, URZ ;  /* 0x0000000b0c0d7899 */ /* 0x000fe400080006ff */
[----:B------:R-:W-:Y:S01]  /*05c0*/  USHF.L.U32 UR12, UR12, 0x1, URZ ;  /* 0x000000010c0c7899 */ /* 0x000fe200080006ff */
[----:B------:R-:W-:Y:S01]  /*05d0*/  ELECT P0, URZ, PT ;  /* 0x0000000000ff782f */ /* 0x000fe20003800000 */
[----:B------:R-:W3:Y:S10]  /*05e0*/  FENCE.VIEW.ASYNC.S ;  /* 0x00000000000073c6 */ /* 0x000ef40000000000 */
[----:B---3--:R3:W4:Y:S01]  /*05f0*/  SYNCS.EXCH.64 URZ, [UR8], UR12 ;  /* 0x0000000c08ff75b2 */ /* 0x0087220008000100 */
[----:B------:R3:W1:Y:S01]  /*0600*/  SYNCS.EXCH.64 URZ, [UR8+0x40], UR12 ;  /* 0x0000400c08ff75b2 */ /* 0x0006620008000100 */
        /* <DEDUP_REMOVED lines=13> */
[----:B------:R3:W1:Y:S02]  /*06e0*/  SYNCS.EXCH.64 URZ, [UR8+0x78], UR12 ;  /* 0x0000780c08ff75b2 */ /* 0x0006640008000100 */
[----:B---3--:R-:W-:Y:S01]  /*06f0*/  NOP ;  /* 0x0000000000007918 */ /* 0x008fe20000000000 */
.L_x_9:
[----:B------:R-:W3:Y:S01]  /*0700*/  SHFL.IDX PT, R0, R72, RZ, 0x1f ;  /* 0x00001fff48007589 */ /* 0x000ee200000e0000 */
[----:B------:R-:W-:Y:S01]  /*0710*/  NOP ;  /* 0x0000000000007918 */ /* 0x000fe20000000000 */
[----:B---3--:R-:W-:-:S13]  /*0720*/  ISETP.NE.AND P0, PT, R0, 0x1, PT ;  /* 0x000000010000780c */ /* 0x008fda0003f05270 */
[----:B------:R-:W-:Y:S05]  /*0730*/  @P0 BRA `(.L_x_10) ;  /* 0x0000000000540947 */ /* 0x000fea0003800000 */
[----:B------:R-:W-:Y:S01]  /*0740*/  UMOV UR9, 0x400 ;  /* 0x0000040000097882 */ /* 0x000fe20000000000 */
[----:B------:R-:W-:Y:S01]  /*0750*/  UMOV UR8, 0x20 ;  /* 0x0000002000087882 */ /* 0x000fe20000000000 */
[----:B------:R-:W-:Y:S01]  /*0760*/  UMOV UR6, 0x80 ;  /* 0x0000008000067882 */ /* 0x000fe20000000000 */
[----:B------:R-:W-:Y:S02]  /*0770*/  ULEA UR9, UR37, UR9, 0x18 ;  /* 0x0000000925097291 */ /* 0x000fe4000f8ec0ff */
[----:B------:R-:W-:-:S04]  /*0780*/  UIADD3 UR12, UPT, UPT, -UR8, 0x100000, URZ ;  /* 0x00100000080c7890 */ /* 0x000fc8000fffe1ff */
[----:B------:R-:W-:Y:S02]  /*0790*/  USHF.L.U32 UR13, UR12, 0xb, URZ ;  /* 0x0000000b0c0d7899 */ /* 0x000fe400080006ff */
[----:B------:R-:W-:Y:S02]  /*07a0*/  USHF.L.U32 UR12, UR12, 0x1, URZ ;  /* 0x000000010c0c7899 */ /* 0x000fe400080006ff */
[----:B------:R-:W-:-:S04]  /*07b0*/  UIADD3 UR14, UPT, UPT, -UR6, 0x100000, URZ ;  /* 0x00100000060e7890 */ /* 0x000fc8000fffe1ff */
[----:B------:R-:W-:Y:S02]  /*07c0*/  USHF.L.U32 UR15, UR14, 0xb, URZ ;  /* 0x0000000b0e0f7899 */ /* 0x000fe400080006ff */
[----:B------:R-:W-:Y:S01]  /*07d0*/  USHF.L.U32 UR14, UR14, 0x1, URZ ;  /* 0x000000010e0e7899 */ /* 0x000fe200080006ff */
[----:B------:R-:W-:Y:S01]  /*07e0*/  ELECT P0, URZ, PT ;  /* 0x0000000000ff782f */ /* 0x000fe20003800000 */
[----:B------:R-:W3:Y:S02]  /*07f0*/  FENCE.VIEW.ASYNC.S ;  /* 0x00000000000073c6 */ /* 0x000ee40000000000 */
[----:B---3--:R3:W1:Y:S08]  /*0800*/  SYNCS.EXCH.64 URZ, [UR9+0x80], UR12 ;  /* 0x0000800c09ff75b2 */ /* 0x0086700008000100 */
[----:B------:R3:W1:Y:S01]  /*0810*/  SYNCS.EXCH.64 URZ, [UR9+0xa0], UR14 ;  /* 0x0000a00e09ff75b2 */ /* 0x0006620008000100 */
[----:B------:R3:W1:Y:S01]  /*0820*/  SYNCS.EXCH.64 URZ, [UR9+0x88], UR12 ;  /* 0x0000880c09ff75b2 */ /* 0x0006620008000100 */
[----:B------:R3:W1:Y:S01]  /*0830*/  SYNCS.EXCH.64 URZ, [UR9+0xa8], UR14 ;  /* 0x0000a80e09ff75b2 */ /* 0x0006620008000100 */
[----:B------:R3:W1:Y:S01]  /*0840*/  SYNCS.EXCH.64 URZ, [UR9+0x90], UR12 ;  /* 0x0000900c09ff75b2 */ /* 0x0006620008000100 */
[----:B------:R3:W1:Y:S01]  /*0850*/  SYNCS.EXCH.64 URZ, [UR9+0xb0], UR14 ;  /* 0x0000b00e09ff75b2 */ /* 0x0006620008000100 */
[----:B------:R3:W1:Y:S01]  /*0860*/  SYNCS.EXCH.64 URZ, [UR9+0x98], UR12 ;  /* 0x0000980c09ff75b2 */ /* 0x0006620008000100 */
[----:B------:R3:W1:Y:S01]  /*0870*/  SYNCS.EXCH.64 URZ, [UR9+0xb8], UR14 ;  /* 0x0000b80e09ff75b2 */ /* 0x0006620008000100 */
[----:B------:R-:W-:Y:S01]  /*0880*/  NOP ;  /* 0x0000000000007918 */ /* 0x000fe20000000000 */
.L_x_10:
[----:B------:R-:W2:Y:S01]  /*0890*/  SHFL.IDX PT, R0, R72, RZ, 0x1f ;  /* 0x00001fff48007589 */ /* 0x000ea200000e0000 */
[----:B------:R-:W-:Y:S01]  /*08a0*/  NOP ;  /* 0x0000000000007918 */ /* 0x000fe20000000000 */
[----:B--2---:R-:W-:-:S13]  /*08b0*/  ISETP.NE.AND P0, PT, R0, 0x3, PT ;  /* 0x000000030000780c */ /* 0x004fda0003f05270 */
[----:B------:R-:W-:Y:S05]  /*08c0*/  @P0 BRA `(.L_x_11) ;  /* 0x00000000002c0947 */ /* 0x000fea0003800000 */
[----:B------:R-:W-:Y:S01]  /*08d0*/  UMOV UR8, 0x400 ;  /* 0x0000040000087882 */ /* 0x000fe20000000000 */
[----:B------:R-:W-:Y:S01]  /*08e0*/  UMOV UR6, 0x20 ;  /* 0x0000002000067882 */ /* 0x000fe20000000000 */
[----:B------:R-:W-:Y:S02]  /*08f0*/  ULEA UR8, UR37, UR8, 0x18 ;  /* 0x0000000825087291 */ /* 0x000fe4000f8ec0ff */
[----:B---3--:R-:W-:-:S04]  /*0900*/  UIADD3 UR12, UPT, UPT, -UR6, 0x100000, URZ ;  /* 0x00100000060c7890 */ /* 0x008fc8000fffe1ff */
[----:B------:R-:W-:Y:S02]  /*0910*/  USHF.L.U32 UR13, UR12, 0xb, URZ ;  /* 0x0000000b0c0d7899 */ /* 0x000fe400080006ff */
[----:B------:R-:W-:Y:S01]  /*0920*/  USHF.L.U32 UR12, UR12, 0x1, URZ ;  /* 0x000000010c0c7899 */ /* 0x000fe200080006ff */
[----:B------:R-:W-:Y:S01]  /*0930*/  ELECT P0, URZ, PT ;  /* 0x0000000000ff782f */ /* 0x000fe20003800000 */
[----:B------:R-:W2:Y:S10]  /*0940*/  FENCE.VIEW.ASYNC.S ;  /* 0x00000000000073c6 */ /* 0x000eb40000000000 */
[----:B--2---:R2:W3:Y:S01]  /*0950*/  SYNCS.EXCH.64 URZ, [UR8+0xc0], UR12 ;  /* 0x0000c00c08ff75b2 */ /* 0x0044e20008000100 */
[----:B------:R2:W1:Y:S01]  /*0960*/  SYNCS.EXCH.64 URZ, [UR8+0xc8], UR12 ;  /* 0x0000c80c08ff75b2 */ /* 0x0004620008000100 */
[----:B------:R-:W-:Y:S01]  /*0970*/  NOP ;  /* 0x0000000000007918 */ /* 0x000fe20000000000 */
.L_x_11:
[----:B------:R-:W4:Y:S01]  /*0980*/  SHFL.IDX PT, R0, R72, RZ, 0x1f ;  /* 0x00001fff48007589 */ /* 0x000f2200000e0000 */
[----:B------:R-:W-:Y:S01]  /*0990*/  NOP ;  /* 0x0000000000007918 */ /* 0x000fe20000000000 */
[----:B----4-:R-:W-:-:S13]  /*09a0*/  ISETP.NE.AND P0, PT, R0, 0x4, PT ;  /* 0x000000040000780c */ /* 0x010fda0003f05270 */
[----:B------:R-:W-:Y:S05]  /*09b0*/  @P0 BRA `(.L_x_12) ;  /* 0x0000000000480947 */ /* 0x000fea0003800000 */
[----:B---3--:R-:W-:Y:S01]  /*09c0*/  UMOV UR9, 0x1e0 ;  /* 0x000001e000097882 */ /* 0x008fe20000000000 */
[----:B--2---:R-:W-:Y:S01]  /*09d0*/  UMOV UR8, 0x400 ;  /* 0x0000040000087882 */ /* 0x004fe20000000000 */
[----:B------:R-:W-:Y:S01]  /*09e0*/  USEL UR9, UR9, 0x1a0, UP5 ;  /* 0x000001a009097887 */ /* 0x000fe2000a800000 */
        /* <DEDUP_REMOVED lines=9> */
[----:B------:R-:W2:Y:S02]  /*0a80*/  FENCE.VIEW.ASYNC.S ;  /* 0x00000000000073c6 */ /* 0x000ea40000000000 */
[----:B--2---:R4:W2:Y:S08]  /*0a90*/  SYNCS.EXCH.64 URZ, [UR8+0xd0], UR12 ;  /* 0x0000d00c08ff75b2 */ /* 0x0048b00008000100 */
[----:B------:R4:W3:Y:S01]  /*0aa0*/  SYNCS.EXCH.64 URZ, [UR8+0xe0], UR14 ;  /* 0x0000e00e08ff75b2 */ /* 0x0008e20008000100 */
[----:B------:R4:W1:Y:S01]  /*0ab0*/  SYNCS.EXCH.64 URZ, [UR8+0xd8], UR12 ;  /* 0x0000d80c08ff75b2 */ /* 0x0008620008000100 */
[----:B------:R4:W1:Y:S02]  /*0ac0*/  SYNCS.EXCH.64 URZ, [UR8+0xe8], UR14 ;  /* 0x0000e80e08ff75b2 */ /* 0x0008640008000100 */
[----:B----4-:R-:W-:Y:S01]  /*0ad0*/  NOP ;  /* 0x0000000000007918 */ /* 0x010fe20000000000 */
.L_x_12:
[----:B------:R-:W4:Y:S01]  /*0ae0*/  SHFL.IDX PT, R0, R72, RZ, 0x1f ;  /* 0x00001fff48007589 */ /* 0x000f2200000e0000 */
[----:B------:R-:W-:Y:S01]  /*0af0*/  NOP ;  /* 0x0000000000007918 */ /* 0x000fe20000000000 */
[----:B----4-:R-:W-:-:S13]  /*0b00*/  ISETP.NE.AND P0, PT, R0, 0x5, PT ;  /* 0x000000050000780c */ /* 0x010fda0003f05270 */
[----:B------:R-:W-:Y:S05]  /*0b10*/  @P0 BRA `(.L_x_13) ;  /* 0x0000000000540947 */ /* 0x000fea0003800000 */
[----:B---3--:R-:W-:Y:S01]  /*0b20*/  UMOV UR9, 0x400 ;  /* 0x0000040000097882 */ /* 0x008fe20000000000 */
[----:B--2---:R-:W-:Y:S01]  /*0b30*/  UMOV UR8, 0x1 ;  /* 0x0000000100087882 */ /* 0x004fe20000000000 */
        /* <DEDUP_REMOVED lines=13> */
[----:B------:R4:W1:Y:S01]  /*0c10*/  SYNCS.EXCH.64 URZ, [UR9+0x118], UR14 ;  /* 0x0001180e09ff75b2 */ /* 0x0008620008000100 */
[----:B------:R4:W1:Y:S01]  /*0c20*/  SYNCS.EXCH.64 URZ, [UR9+0x100], UR12 ;  /* 0x0001000c09ff75b2 */ /* 0x0008620008000100 */
[----:B------:R4:W1:Y:S01]  /*0c30*/  SYNCS.EXCH.64 URZ, [UR9+0x120], UR14 ;  /* 0x0001200e09ff75b2 */ /* 0x0008620008000100 */
[----:B------:R4:W1:Y:S01]  /*0c40*/  SYNCS.EXCH.64 URZ, [UR9+0x108], UR12 ;  /* 0x0001080c09ff75b2 */ /* 0x0008620008000100 */
[----:B------:R4:W1:Y:S02]  /*0c50*/  SYNCS.EXCH.64 URZ, [UR9+0x128], UR14 ;  /* 0x0001280e09ff75b2 */ /* 0x0008640008000100 */
[----:B----4-:R-:W-:Y:S01]  /*0c60*/  NOP ;  /* 0x0000000000007918 */ /* 0x010fe20000000000 */
.L_x_13:
[----:B------:R-:W4:Y:S01]  /*0c70*/  SHFL.IDX PT, R0, R72, RZ, 0x1f ;  /* 0x00001fff48007589 */ /* 0x000f2200000e0000 */
[----:B------:R-:W-:Y:S01]  /*0c80*/  ISETP.NE.OR P1, PT, RZ, UR10, !P1 ;  /* 0x0000000aff007c0c */ /* 0x000fe2000cf25670 */
[----:B------:R-:W-:Y:S01]  /*0c90*/  NOP ;  /* 0x0000000000007918 */ /* 0x000fe20000000000 */
[----:B----4-:R-:W-:-:S13]  /*0ca0*/  ISETP.NE.AND P0, PT, R0, 0x3, PT ;  /* 0x000000030000780c */ /* 0x010fda0003f05270 */
[----:B------:R-:W-:Y:S05]  /*0cb0*/  @P0 BRA `(.L_x_14) ;  /* 0x0000000000340947 */ /* 0x000fea0003800000 */
[----:B--2---:R-:W-:Y:S01]  /*0cc0*/  UMOV UR8, 0x400 ;  /* 0x0000040000087882 */ /* 0x004fe20000000000 */
[----:B------:R-:W-:Y:S01]  /*0cd0*/  UMOV UR6, 0x20 ;  /* 0x0000002000067882 */ /* 0x000fe20000000000 */
[----:B------:R-:W-:Y:S02]  /*0ce0*/  ULEA UR8, UR37, UR8, 0x18 ;  /* 0x0000000825087291 */ /* 0x000fe4000f8ec0ff */
[----:B---3--:R-:W-:-:S04]  /*0cf0*/  UIADD3 UR12, UPT, UPT, -UR6, 0x100000, URZ ;  /* 0x00100000060c7890 */ /* 0x008fc8000fffe1ff */
[----:B------:R-:W-:Y:S02]  /*0d00*/  USHF.L.U32 UR13, UR12, 0xb, URZ ;  /* 0x0000000b0c0d7899 */ /* 0x000fe400080006ff */
[----:B------:R-:W-:Y:S01]  /*0d10*/  USHF.L.U32 UR12, UR12, 0x1, URZ ;  /* 0x000000010c0c7899 */ /* 0x000fe200080006ff */
[----:B------:R-:W-:Y:S01]  /*0d20*/  ELECT P0, URZ, PT ;  /* 0x0000000000ff782f */ /* 0x000fe20003800000 */
[----:B------:R-:W2:Y:S10]  /*0d30*/  FENCE.VIEW.ASYNC.S ;  /* 0x00000000000073c6 */ /* 0x000eb40000000000 */
[----:B--2---:R4:W2:Y:S01]  /*0d40*/  SYNCS.EXCH.64 URZ, [UR8+0x130], UR12 ;  /* 0x0001300c08ff75b2 */ /* 0x0048a20008000100 */
[----:B------:R4:W3:Y:S01]  /*0d50*/  SYNCS.EXCH.64 URZ, [UR8+0x140], UR12 ;  /* 0x0001400c08ff75b2 */ /* 0x0008e20008000100 */
[----:B------:R4:W1:Y:S01]  /*0d60*/  SYNCS.EXCH.64 URZ, [UR8+0x138], UR12 ;  /* 0x0001380c08ff75b2 */ /* 0x0008620008000100 */
[----:B------:R4:W1:Y:S02]  /*0d70*/  SYNCS.EXCH.64 URZ, [UR8+0x148], UR12 ;  /* 0x0001480c08ff75b2 */ /* 0x0008640008000100 */
[----:B----4-:R-:W-:Y:S01]  /*0d80*/  NOP ;  /* 0x0000000000007918 */ /* 0x010fe20000000000 */
.L_x_14:
[----:B------:R-:W-:Y:S01]  /*0d90*/  VOTEU.ALL UP1, P1 ;  /* 0x0000000000ff7886 */ /* 0x000fe20000820000 */
[----:B--2---:R-:W2:Y:S01]  /*0da0*/  LDCU UR8, c[0x0][0x36c] ;  /* 0x00006d80ff0877ac */ /* 0x004ea20008000800 */
[----:B------:R-:W-:Y:S01]  /*0db0*/  NOP ;  /* 0x0000000000007918 */ /* 0x000fe20000000000 */
[----:B------:R-:W-:Y:S01]  /*0dc0*/  LOP3.LUT R10, R80, 0x1f, RZ, 0xc0, !PT ;  /* 0x0000001f500a7812 */ /* 0x000fe200078ec0ff */
[----:B---3--:R-:W-:Y:S01]  /*0dd0*/  UMOV UR12, 0x20 ;  /* 0x00000020000c7882 */ /* 0x008fe20000000000 */
[----:B------:R-:W-:Y:S01]  /*0de0*/  @!UP1 UMOV UR6, 0x400 ;  /* 0x0000040000069882 */ /* 0x000fe20000000000 */
[----:B------:R-:W-:-:S04]  /*0df0*/  @!UP1 UIADD3 UR12, UPT, UPT, -UR12, 0x100000, URZ ;  /* 0x001000000c0c9890 */ /* 0x000fc8000fffe1ff */
[----:B------:R-:W-:Y:S02]  /*0e00*/  @!UP1 USHF.L.U32 UR13, UR12, 0xb, URZ ;  /* 0x0000000b0c0d9899 */ /* 0x000fe400080006ff */
[----:B------:R-:W-:Y:S02]  /*0e10*/  @!UP1 USHF.L.U32 UR12, UR12, 0x1, URZ ;  /* 0x000000010c0c9899 */ /* 0x000fe400080006ff */
[----:B------:R-:W-:Y:S01]  /*0e20*/  @!UP1 ULEA UR6, UR37, UR6, 0x18 ;  /* 0x0000000625069291 */ /* 0x000fe2000f8ec0ff */
[----:B------:R-:W-:Y:S01]  /*0e30*/  VOTEU.ALL UP1, P1 ;  /* 0x0000000000ff7886 */ /* 0x000fe20000820000 */
[----:B------:R-:W-:Y:S01]  /*0e40*/  UISETP.NE.AND UP4, UPT, UR10, URZ, UPT ;  /* 0x000000ff0a00728c */ /* 0x000fe2000bf85270 */
[----:B------:R-:W3:Y:S09]  /*0e50*/  FENCE.VIEW.ASYNC.S ;  /* 0x00000000000073c6 */ /* 0x000ef20000000000 */
[----:B---3--:R3:W4:Y:S01]  /*0e60*/  @!UP1 SYNCS.EXCH.64 URZ, [UR6+0x150], UR12 ;  /* 0x0001500c06ff95b2 */ /* 0x0087220008000100 */
[----:B--2---:R-:W-:-:S09]  /*0e70*/  UISETP.EQ.U32.AND UP1, UPT, UR8, 0x1, UPT ;  /* 0x000000010800788c */ /* 0x004fd2000bf22070 */
[----:B------:R-:W-:Y:S05]  /*0e80*/  BRA.U !UP1, `(.L_x_15) ;  /* 0x0000000109087547 */ /* 0x000fea000b800000 */
[----:B-1--4-:R-:W-:Y:S01]  /*0e90*/  UCGABAR_ARV ;  /* 0x00000000000079c7 */ /* 0x012fe20008000000 */
[----:B------:R-:W-:Y:S05]  /*0ea0*/  BRA `(.L_x_16) ;  /* 0x0000000000047947 */ /* 0x000fea0003800000 */
.L_x_15:
[----:B-1--4-:R-:W-:Y:S01]  /*0eb0*/  NOP ;  /* 0x0000000000007918 */ /* 0x012fe20000000000 */
.L_x_16:
[----:B------:R-:W1:Y:S01]  /*0ec0*/  S2R R11, SR_CTAID.X ;  /* 0x00000000000b7919 */ /* 0x000e620000002500 */
[----:B------:R-:W-:-:S05]  /*0ed0*/  CS2R.32 R68, SR_CgaSize ;  /* 0x0000000000447805 */ /* 0x000fca0000008a00 */
[----:B------:R-:W-:-:S05]  /*0ee0*/  IMAD R68, R68, -0xa0, RZ ;  /* 0xffffff6044447824 */ /* 0x000fca00078e02ff */
[----:B------:R-:W-:-:S14]  /*0ef0*/  R2UR UR8, R68 ;  /* 0x00000000440872ca */ /* 0x000fdc00000e0000 */
[----:B------:R-:W2:Y:S01]  /*0f00*/  LDCU UR8, c[0x0][UR8+0x2b0] ;  /* 0x00005600080877ac */ /* 0x000ea20008000800 */
[----:B------:R-:W-:-:S05]  /*0f10*/  CS2R.32 R0, SR_CgaSize ;  /* 0x0000000000007805 */ /* 0x000fca0000008a00 */
[----:B------:R-:W-:-:S06]  /*0f20*/  IMAD R0, R0, -0xa0, RZ ;  /* 0xffffff6000007824 */ /* 0x000fcc00078e02ff */
[----:B------:R-:W4:Y:S01]  /*0f30*/  LDC R0, c[0x0][R0+0x2a0] ;  /* 0x0000a80000007b82 */ /* 0x000f220000000800 */
[----:B------:R-:W-:Y:S01]  /*0f40*/  PRMT R8, RZ, 0x7610, R8 ;  /* 0x00007610ff087816 */ /* 0x000fe20000000008 */
[----:B------:R-:W2:Y:S01]  /*0f50*/  S2R R20, SR_CTAID.Y ;  /* 0x0000000000147919 */ /* 0x000ea20000002600 */
[----:B------:R-:W-:-:S05]  /*0f60*/  CS2R.32 R68, SR_CgaSize ;  /* 0x0000000000447805 */ /* 0x000fca0000008a00 */
[----:B------:R-:W-:-:S05]  /*0f70*/  IMAD R68, R68, -0xa0, RZ ;  /* 0xffffff6044447824 */ /* 0x000fca00078e02ff */
[----:B---3--:R-:W-:-:S14]  /*0f80*/  R2UR UR6, R68 ;  /* 0x00000000440672ca */ /* 0x008fdc00000e0000 */
[----:B------:R-:W3:Y:S01]  /*0f90*/  LDCU UR6, c[0x0][UR6+0x2b4] ;  /* 0x00005680060677ac */ /* 0x000ee20008000800 */
[----:B------:R-:W-:Y:S01]  /*0fa0*/  UISETP.NE.AND UP2, UPT, UR10, 0x2, UPT ;  /* 0x000000020a00788c */ /* 0x000fe2000bf45270 */
[----:B------:R-:W2:Y:S01]  /*0fb0*/  LDC R9, c[0x0][0xb24] ;  /* 0x0002c900ff097b82 */ /* 0x000ea20000000800 */
[----:B------:R-:W-:-:S05]  /*0fc0*/  CS2R.32 R66, SR_CgaSize ;  /* 0x0000000000427805 */ /* 0x000fca0000008a00 */
[----:B------:R-:W-:-:S06]  /*0fd0*/  IMAD R66, R66, -0xa0, RZ ;  /* 0xffffff6042427824 */ /* 0x000fcc00078e02ff */
[----:B------:R-:W4:Y:S08]  /*0fe0*/  LDC R66, c[0x0][R66+0x2a4] ;  /* 0x0000a90042427b82 */ /* 0x000f300000000800 */
[----:B------:R-:W4:Y:S01]  /*0ff0*/  LDC R26, c[0x0][0xb24] ;  /* 0x0002c900ff1a7b82 */ /* 0x000f220000000800 */
[----:B-1----:R-:W-:Y:S01]  /*1000*/  I2FP.F32.U32 R4, R11 ;  /* 0x0000000b00047245 */ /* 0x002fe20000201000 */
[----:B------:R-:W-:-:S06]  /*1010*/  IMAD.MOV.U32 R21, RZ, RZ, R11 ;  /* 0x000000ffff157224 */ /* 0x000fcc00078e000b */
[----:B------:R-:W1:Y:S01]  /*1020*/  S2UR UR36, SR_CTAID.Z ;  /* 0x00000000002479c3 */ /* 0x000e620000002700 */
[----:B--2---:R-:W-:Y:S02]  /*1030*/  ISETP.GE.AND P0, PT, R9, 0x1, PT ;  /* 0x000000010900780c */ /* 0x004fe40003f06270 */
[----:B------:R-:W-:Y:S01]  /*1040*/  I2FP.F32.U32 R2, R20 ;  /* 0x0000001400027245 */ /* 0x000fe20000201000 */
[----:B------:R-:W-:-:S04]  /*1050*/  FMUL R4, R4, UR8 ;  /* 0x0000000804047c20 */ /* 0x000fc80008400000 */
[----:B---3--:R-:W-:Y:S01]  /*1060*/  FMUL R2, R2, UR6 ;  /* 0x0000000602027c20 */ /* 0x008fe20008400000 */
[----:B------:R-:W2:Y:S01]  /*1070*/  F2I.U32.TRUNC.NTZ R68, R4 ;  /* 0x0000000400447305 */ /* 0x000ea2000020f000 */
[----:B------:R-:W3:Y:S07]  /*1080*/  LDCU UR6, c[0x0][0xb30] ;  /* 0x00016600ff0677ac */ /* 0x000eee0008000800 */
[----:B------:R-:W1:Y:S01]  /*1090*/  F2I.U32.TRUNC.NTZ R3, R2 ;  /* 0x0000000200037305 */ /* 0x000e62000020f000 */
[----:B--2---:R-:W-:-:S04]  /*10a0*/  IMAD.MOV R68, RZ, RZ, -R68 ;  /* 0x000000ffff447224 */ /* 0x004fc800078e0a44 */
[----:B----4-:R-:W-:Y:S01]  /*10b0*/  IMAD R68, R0, R68, R11 ;  /* 0x0000004400447224 */ /* 0x010fe200078e020b */
[----:B------:R-:W-:Y:S01]  /*10c0*/  PRMT R0, RZ, 0x7610, R0 ;  /* 0x00007610ff007816 */ /* 0x000fe20000000000 */
[----:B---3--:R-:W-:Y:S01]  /*10d0*/  UISETP.NE.AND UP3, UPT, UR6, 0x1, UPT ;  /* 0x000000010600788c */ /* 0x008fe2000bf65270 */
[----:B-1----:R-:W-:-:S05]  /*10e0*/  IADD3 R3, PT, PT, -R3, RZ, RZ ;  /* 0x000000ff03037210 */ /* 0x002fca0007ffe1ff */
[----:B------:R-:W-:Y:S01]  /*10f0*/  IMAD R66, R66, R3, R20 ;  /* 0x0000000342427224 */ /* 0x000fe200078e0214 */
[----:B------:R-:W-:Y:S06]  /*1100*/  BRA.U UP4, `(.L_x_17) ;  /* 0x0000000104247547 */ /* 0x000fec000b800000 */
[----:B------:R-:W-:Y:S01]  /*1110*/  ISETP.NE.AND P1, PT, R66, RZ, PT ;  /* 0x000000ff4200720c */ /* 0x000fe20003f25270 */
[----:B------:R-:W-:Y:S01]  /*1120*/  IMAD.MOV.U32 R0, RZ, RZ, 0x3 ;  /* 0x00000003ff007424 */ /* 0x000fe200078e00ff */
[C---:B------:R-:W-:Y:S02]  /*1130*/  LOP3.LUT R3, R68.reuse, 0xfffffffe, RZ, 0xc0, !PT ;  /* 0xfffffffe44037812 */ /* 0x040fe400078ec0ff */
[----:B------:R-:W-:Y:S02]  /*1140*/  ISETP.LT.U32.OR P1, PT, R68, 0x2, !P1 ;  /* 0x000000024400780c */ /* 0x000fe40004f21470 */
[----:B------:R-:W-:Y:S02]  /*1150*/  SHF.L.U32 R0, R0, R3, RZ ;  /* 0x0000000300007219 */ /* 0x000fe400000006ff */
[----:B------:R-:W-:Y:S02]  /*1160*/  SEL R5, RZ, 0x1, !P1 ;  /* 0x00000001ff057807 */ /* 0x000fe40004800000 */
[----:B------:R-:W-:-:S05]  /*1170*/  SEL R2, RZ, 0x2, !P1 ;  /* 0x00000002ff027807 */ /* 0x000fca0004800000 */
[----:B------:R-:W-:-:S05]  /*1180*/  IMAD.IADD R2, R5, 0x1, R2 ;  /* 0x0000000105027824 */ /* 0x000fca00078e0202 */
[----:B------:R-:W-:Y:S02]  /*1190*/  PRMT R8, R2, 0x7610, R8 ;  /* 0x0000761002087816 */ /* 0x000fe40000000008 */
.L_x_17:
[----:B------:R-:W-:Y:S05]  /*11a0*/  @!P0 BRA `(.L_x_18) ;  /* 0x0000000000b88947 */ /* 0x000fea0003800000 */
[----:B------:R-:W1:Y:S01]  /*11b0*/  LDC.64 R4, c[0x0][0xb18] ;  /* 0x0002c600ff047b82 */ /* 0x000e620000000a00 */
[----:B------:R-:W-:-:S07]  /*11c0*/  ISETP.NE.AND P0, PT, R9, 0x1, PT ;  /* 0x000000010900780c */ /* 0x000fce0003f05270 */
[----:B------:R-:W2:Y:S08]  /*11d0*/  LDC R14, c[0x0][0xb0c] ;  /* 0x0002c300ff0e7b82 */ /* 0x000eb00000000800 */
[----:B------:R-:W3:Y:S08]  /*11e0*/  LDC R13, c[0x0][0x370] ;  /* 0x0000dc00ff0d7b82 */ /* 0x000ef00000000800 */
[----:B------:R-:W4:Y:S01]  /*11f0*/  LDC R16, c[0x0][0x374] ;  /* 0x0000dd00ff107b82 */ /* 0x000f220000000800 */
[----:B-1----:R-:W-:-:S07]  /*1200*/  ISETP.NE.AND P1, PT, R4, 0x1, PT ;  /* 0x000000010400780c */ /* 0x002fce0003f25270 */
[----:B------:R-:W3:Y:S01]  /*1210*/  LDC.64 R6, c[0x0][0xb10] ;  /* 0x0002c400ff067b82 */ /* 0x000ee20000000a00 */
[----:B--2---:R-:W-:-:S07]  /*1220*/  ISETP.NE.AND P2, PT, R14, 0x1, PT ;  /* 0x000000010e00780c */ /* 0x004fce0003f45270 */
[----:B------:R-:W1:Y:S08]  /*1230*/  LDC R12, c[0x0][0xb20] ;  /* 0x0002c800ff0c7b82 */ /* 0x000e700000000800 */
[----:B------:R-:W2:Y:S01]  /*1240*/  LDC.64 R2, c[0x0][0xb28] ;  /* 0x0002ca00ff027b82 */ /* 0x000ea20000000a00 */
[----:B----4-:R-:W-:-:S04]  /*1250*/  IMAD.HI.U32 R15, R16, R5, RZ ;  /* 0x00000005100f7227 */ /* 0x010fc800078e00ff */
[----:B------:R-:W-:-:S04]  /*1260*/  IMAD.HI.U32 R5, R20, R5, RZ ;  /* 0x0000000514057227 */ /* 0x000fc800078e00ff */
[----:B---3--:R-:W-:-:S04]  /*1270*/  IMAD.HI.U32 R18, R13, R6, RZ ;  /* 0x000000060d127227 */ /* 0x008fc800078e00ff */
[C---:B------:R-:W-:Y:S01]  /*1280*/  IMAD.HI.U32 R22, R11.reuse, R6, RZ ;  /* 0x000000060b167227 */ /* 0x040fe200078e00ff */
[-C--:B------:R-:W-:Y:S02]  /*1290*/  @P2 SHF.R.U32.HI R13, RZ, R7.reuse, R18 ;  /* 0x00000007ff0d2219 */ /* 0x080fe40000011612 */
[-C--:B-1----:R-:W-:Y:S02]  /*12a0*/  @P1 SHF.R.U32.HI R16, RZ, R12.reuse, R15 ;  /* 0x0000000cff101219 */ /* 0x082fe4000001160f */
[----:B------:R-:W-:Y:S02]  /*12b0*/  SHF.R.U32.HI R5, RZ, R12, R5 ;  /* 0x0000000cff057219 */ /* 0x000fe40000011605 */
[----:B------:R-:W-:Y:S02]  /*12c0*/  SHF.R.U32.HI R22, RZ, R7, R22 ;  /* 0x00000007ff167219 */ /* 0x000fe40000011616 */
[----:B------:R-:W-:Y:S01]  /*12d0*/  SEL R5, R20, R5, !P1 ;  /* 0x0000000514057207 */ /* 0x000fe20004800000 */
[----:B--2---:R-:W-:Y:S01]  /*12e0*/  IMAD.HI.U32 R18, R16, R2, RZ ;  /* 0x0000000210127227 */ /* 0x004fe200078e00ff */
[----:B------:R-:W-:-:S02]  /*12f0*/  SEL R21, R11, R22, !P2 ;  /* 0x000000160b157207 */ /* 0x000fc40005000000 */
[----:B------:R-:W-:Y:S01]  /*1300*/  IADD3 R7, PT, PT, -R5, RZ, RZ ;  /* 0x000000ff05077210 */ /* 0x000fe20007ffe1ff */
[----:B------:R-:W-:Y:S01]  /*1310*/  IMAD.HI.U32 R6, R13, R2, RZ ;  /* 0x000000020d067227 */ /* 0x000fe200078e00ff */
[----:B------:R-:W-:-:S03]  /*1320*/  @P0 SHF.R.U32.HI R16, RZ, R3, R18 ;  /* 0x00000003ff100219 */ /* 0x000fc60000011612 */
[----:B------:R-:W-:Y:S01]  /*1330*/  IMAD R7, R4, R7, R20 ;  /* 0x0000000704077224 */ /* 0x000fe200078e0214 */
[----:B------:R-:W-:Y:S01]  /*1340*/  @P0 SHF.R.U32.HI R13, RZ, R3, R6 ;  /* 0x00000003ff0d0219 */ /* 0x000fe20000011606 */
[----:B------:R-:W-:-:S04]  /*1350*/  IMAD R16, R16, R9, RZ ;  /* 0x0000000910107224 */ /* 0x000fc800078e02ff */
[----:B------:R-:W-:Y:S01]  /*1360*/  IMAD R6, R13, R9, RZ ;  /* 0x000000090d067224 */ /* 0x000fe200078e02ff */
[----:B------:R-:W-:-:S04]  /*1370*/  ISETP.GE.AND P1, PT, R5, R16, PT ;  /* 0x000000100500720c */ /* 0x000fc80003f26270 */
[----:B------:R-:W-:Y:S01]  /*1380*/  ISETP.GE.OR P1, PT, R21, R6, P1 ;  /* 0x000000061500720c */ /* 0x000fe20000f26670 */
[----:B------:R-:W-:-:S05]  /*1390*/  IMAD.HI.U32 R6, R5, R2, RZ ;  /* 0x0000000205067227 */ /* 0x000fca00078e00ff */
[----:B------:R-:W-:-:S04]  /*13a0*/  SHF.R.U32.HI R6, RZ, R3, R6 ;  /* 0x00000003ff067219 */ /* 0x000fc80000011606 */
[----:B------:R-:W-:-:S03]  /*13b0*/  SEL R6, R5, R6, !P0 ;  /* 0x0000000605067207 */ /* 0x000fc60004000000 */
[----:B------:R-:W-:Y:S01]  /*13c0*/  @!P1 IMAD.HI.U32 R12, R21, R2, RZ ;  /* 0x00000002150c9227 */ /* 0x000fe200078e00ff */
[----:B------:R-:W-:-:S04]  /*13d0*/  IADD3 R2, PT, PT, -R6, RZ, RZ ;  /* 0x000000ff06027210 */ /* 0x000fc80007ffe1ff */
[----:B------:R-:W-:Y:S01]  /*13e0*/  @!P1 SHF.R.U32.HI R12, RZ, R3, R12 ;  /* 0x00000003ff0c9219 */ /* 0x000fe2000001160c */
[----:B------:R-:W-:-:S03]  /*13f0*/  IMAD R2, R9, R2, R5 ;  /* 0x0000000209027224 */ /* 0x000fc600078e0205 */
[----:B------:R-:W-:-:S05]  /*1400*/  @!P1 SEL R3, R21, R12, !P0 ;  /* 0x0000000c15039207 */ /* 0x000fca0004000000 */
[--C-:B------:R-:W-:Y:S02]  /*1410*/  @!P1 IMAD.IADD R6, R6, 0x1, -R3.reuse ;  /* 0x0000000106069824 */ /* 0x100fe400078e0a03 */
[----:B------:R-:W-:Y:S01]  /*1420*/  @!P1 IMAD R3, R2, R13, R3 ;  /* 0x0000000d02039224 */ /* 0x000fe200078e0203 */
[----:B------:R-:W-:Y:S01]  /*1430*/  IADD3 R2, PT, PT, -R21, RZ, RZ ;  /* 0x000000ff15027210 */ /* 0x000fe20007ffe1ff */
[----:B------:R-:W-:Y:S02]  /*1440*/  @!P1 IMAD R5, R6, R9, R21 ;  /* 0x0000000906059224 */ /* 0x000fe400078e0215 */
[----:B------:R-:W-:Y:S02]  /*1450*/  @!P1 IMAD.MOV.U32 R21, RZ, RZ, R3 ;  /* 0x000000ffff159224 */ /* 0x000fe400078e0003 */
[----:B------:R-:W-:Y:S02]  /*1460*/  IMAD R2, R14, R2, R11 ;  /* 0x000000020e027224 */ /* 0x000fe400078e020b */
[----:B------:R-:W-:-:S02]  /*1470*/  IMAD R20, R5, R4, R7 ;  /* 0x0000000405147224 */ /* 0x000fc400078e0207 */
[----:B------:R-:W-:Y:S02]  /*1480*/  IMAD R21, R21, R14, R2 ;  /* 0x0000000e15157224 */ /* 0x000fe400078e0202 */
.L_x_18:
[----:B------:R-:W-:Y:S05]  /*1490*/  BRA.U UP3, `(.L_x_19) ;  /* 0x0000000103407547 */ /* 0x000fea000b800000 */
[----:B------:R-:W1:Y:S08]  /*14a0*/  LDC.64 R4, c[0x0][0xb10] ;  /* 0x0002c400ff047b82 */ /* 0x000e700000000a00 */
[----:B------:R-:W2:Y:S08]  /*14b0*/  LDC.64 R2, c[0x0][0xb18] ;  /* 0x0002c600ff027b82 */ /* 0x000eb00000000a00 */
[----:B------:R-:W3:Y:S08]  /*14c0*/  LDC R6, c[0x0][0xb20] ;  /* 0x0002c800ff067b82 */ /* 0x000ef00000000800 */
[----:B------:R-:W4:Y:S01]  /*14d0*/  LDC R12, c[0x0][0xb0c] ;  /* 0x0002c300ff0c7b82 */ /* 0x000f220000000800 */
[----:B-1----:R-:W-:-:S05]  /*14e0*/  IMAD.HI.U32 R4, R21, R4, RZ ;  /* 0x0000000415047227 */ /* 0x002fca00078e00ff */
[----:B------:R-:W-:Y:S01]  /*14f0*/  SHF.R.U32.HI R4, RZ, R5, R4 ;  /* 0x00000005ff047219 */ /* 0x000fe20000011604 */
[----:B--2---:R-:W-:Y:S01]  /*1500*/  IMAD.HI.U32 R3, R20, R3, RZ ;  /* 0x0000000314037227 */ /* 0x004fe200078e00ff */
[----:B------:R-:W-:-:S04]  /*1510*/  ISETP.NE.AND P0, PT, R2, 0x1, PT ;  /* 0x000000010200780c */ /* 0x000fc80003f05270 */
[----:B---3--:R-:W-:-:S04]  /*1520*/  SHF.R.U32.HI R3, RZ, R6, R3 ;  /* 0x00000006ff037219 */ /* 0x008fc80000011603 */
[----:B------:R-:W-:Y:S02]  /*1530*/  SEL R3, R20, R3, !P0 ;  /* 0x0000000314037207 */ /* 0x000fe40004000000 */
[----:B----4-:R-:W-:-:S04]  /*1540*/  ISETP.NE.AND P1, PT, R12, 0x1, PT ;  /* 0x000000010c00780c */ /* 0x010fc80003f25270 */
[----:B------:R-:W-:-:S05]  /*1550*/  SEL R6, R21, R4, !P1 ;  /* 0x0000000415067207 */ /* 0x000fca0004800000 */
[----:B------:R-:W-:Y:S02]  /*1560*/  IMAD.IADD R4, R3, 0x1, -R6 ;  /* 0x0000000103047824 */ /* 0x000fe400078e0a06 */
[----:B------:R-:W-:Y:S02]  /*1570*/  IMAD.IADD R3, R6, 0x1, -R3 ;  /* 0x0000000106037824 */ /* 0x000fe400078e0a03 */
[----:B------:R-:W-:Y:S02]  /*1580*/  IMAD R21, R4, R12, R21 ;  /* 0x0000000c04157224 */ /* 0x000fe400078e0215 */
[----:B------:R-:W-:Y:S02]  /*1590*/  IMAD R20, R3, R2, R20 ;  /* 0x0000000203147224 */ /* 0x000fe400078e0214 */
.L_x_19:
[----:B------:R-:W-:Y:S05]  /*15a0*/  BRA.U !UP1, `(.L_x_20) ;  /* 0x00000001090c7547 */ /* 0x000fea000b800000 */
[----:B------:R-:W-:Y:S01]  /*15b0*/  UCGABAR_WAIT ;  /* 0x0000000000007dc7 */ /* 0x000fe20008000000 */
[----:B------:R-:W-:Y:S01]  /*15c0*/  CCTL.IVALL ;  /* 0x00000000ff00798f */ /* 0x000fe20002000000 */
[----:B------:R-:W-:Y:S05]  /*15d0*/  BRA `(.L_x_21) ;  /* 0x0000000000047947 */ /* 0x000fea0003800000 */
.L_x_20:
[----:B------:R-:W-:Y:S06]  /*15e0*/  BAR.SYNC.DEFER_BLOCKING 0x0 ;  /* 0x0000000000007b1d */ /* 0x000fec0000010000 */
.L_x_21:
[----:B------:R-:W-:Y:S05]  /*15f0*/  BRA.U UP2, `(.L_x_22) ;  /* 0x0000001502487547 */ /* 0x000fea000b800000 */
[----:B------:R-:W1:Y:S01]  /*1600*/  LDCU UR4, c[0x0][0x38c] ;  /* 0x00007180ff0477ac */ /* 0x000e620008000800 */
[----:B------:R-:W2:Y:S01]  /*1610*/  LDC R9, c[0x0][0x370] ;  /* 0x0000dc00ff097b82 */ /* 0x000ea20000000800 */
[C---:B------:R-:W-:Y:S01]  /*1620*/  IMAD.SHL.U32 R17, R11.reuse, 0x80, RZ ;  /* 0x000000800b117824 */ /* 0x040fe200078e00ff */
[----:B------:R-:W-:Y:S01]  /*1630*/  PLOP3.LUT P1, PT, PT, PT, UP5, 0x80, 0x8 ;  /* 0x000000000008781c */ /* 0x000fe20003f2f058 */
[----:B------:R-:W-:Y:S01]  /*1640*/  HFMA2 R15, -RZ, RZ, 0, 5.9604644775390625e-08 ;  /* 0x00000001ff0f7431 */ /* 0x000fe200000001ff */
[----:B------:R-:W-:Y:S01]  /*1650*/  UISETP.NE.AND UP1, UPT, UR10, URZ, UPT ;  /* 0x000000ff0a00728c */ /* 0x000fe2000bf25270 */
[----:B------:R-:W-:Y:S01]  /*1660*/  HFMA2 R12, -RZ, RZ, 0, 0 ;  /* 0x00000000ff0c7431 */ /* 0x000fe200000001ff */
[----:B------:R-:W-:Y:S01]  /*1670*/  ISETP.NE.AND P4, PT, R10, RZ, P5 ;  /* 0x000000ff0a00720c */ /* 0x000fe20002f85270 */
[----:B------:R-:W-:Y:S01]  /*1680*/  IMAD.SHL.U32 R16, R11, 0x40, RZ ;  /* 0x000000400b107824 */ /* 0x000fe200078e00ff */
[----:B------:R-:W3:Y:S01]  /*1690*/  LDC R0, c[0x0][0x374] ;  /* 0x0000dd00ff007b82 */ /* 0x000ee20000000800 */
[----:B------:R-:W-:Y:S01]  /*16a0*/  PLOP3.LUT P1, PT, P1, PT, PT, 0x8, 0x80 ;  /* 0x000000000080781c */ /* 0x000fe20000f2e170 */
[----:B------:R-:W-:Y:S01]  /*16b0*/  IMAD.MOV.U32 R14, RZ, RZ, RZ ;  /* 0x000000ffff0e7224 */ /* 0x000fe200078e00ff */
[----:B------:R-:W-:Y:S01]  /*16c0*/  MOV R8, 0x1 ;  /* 0x0000000100087802 */ /* 0x000fe20000000f00 */
[----:B------:R-:W-:Y:S01]  /*16d0*/  IMAD.MOV.U32 R10, RZ, RZ, RZ ;  /* 0x000000ffff0a7224 */ /* 0x000fe200078e00ff */
[----:B------:R-:W-:Y:S01]  /*16e0*/  LOP3.LUT R17, R17, 0x80, RZ, 0xc0, !PT ;  /* 0x0000008011117812 */ /* 0x000fe200078ec0ff */
[----:B------:R-:W4:Y:S01]  /*16f0*/  LDCU.64 UR14, c[0x0][0x348] ;  /* 0x00006900ff0e77ac */ /* 0x000f220008000a00 */
[----:B-1----:R-:W-:-:S02]  /*1700*/  UIADD3 UR5, UPT, UPT, UR4, 0x1f, URZ ;  /* 0x0000001f04057890 */ /* 0x002fc4000fffe0ff */
[----:B------:R-:W-:Y:S02]  /*1710*/  USEL UR22, UR7, 0x2, UP1 ;  /* 0x0000000207167887 */ /* 0x000fe40008800000 */
[----:B------:R-:W-:Y:S01]  /*1720*/  USHF.R.S32.HI UR6, URZ, 0x1f, UR5 ;  /* 0x0000001fff067899 */ /* 0x000fe20008011405 */
[----:B------:R-:W-:-:S03]  /*1730*/  UMOV UR23, URZ ;  /* 0x000000ff00177c82 */ /* 0x000fc60008000000 */
[----:B------:R-:W-:Y:S02]  /*1740*/  ULEA.HI UR6, UR6, UR5, URZ, 0x5 ;  /* 0x0000000506067291 */ /* 0x000fe4000f8f28ff */
[----:B------:R-:W-:Y:S02]  /*1750*/  UIADD3 UR5, UPT, UPT, UR4, -0x1, URZ ;  /* 0xffffffff04057890 */ /* 0x000fe4000fffe0ff */
[----:B------:R-:W-:Y:S02]  /*1760*/  USHF.R.S32.HI UR6, URZ, 0x5, UR6 ;  /* 0x00000005ff067899 */ /* 0x000fe40008011406 */
[----:B------:R-:W-:Y:S02]  /*1770*/  UISETP.GE.U32.AND UP2, UPT, UR5, -0x3f, UPT ;  /* 0xffffffc10500788c */ /* 0x000fe4000bf46070 */
[----:B------:R-:W-:Y:S02]  /*1780*/  UISETP.LT.U32.AND UP0, UPT, UR6, 0x8, UPT ;  /* 0x000000080600788c */ /* 0x000fe4000bf01070 */
[----:B------:R-:W-:-:S02]  /*1790*/  UIADD3 UR4, UPT, UPT, UR4, 0x3e, URZ ;  /* 0x0000003e04047890 */ /* 0x000fc4000fffe0ff */
[----:B------:R-:W-:-:S04]  /*17a0*/  USEL UR5, UR6, 0x8, UP0 ;  /* 0x0000000806057887 */ /* 0x000fc80008000000 */
[----:B------:R-:W-:Y:S02]  /*17b0*/  UIADD3 UR21, UPT, UPT, UR5, -0x1, URZ ;  /* 0xffffffff05157890 */ /* 0x000fe4000fffe0ff */
[----:B------:R-:W-:Y:S02]  /*17c0*/  @UP2 UIADD3 UR21, UPT, UPT, UR5, URZ, URZ ;  /* 0x000000ff05152290 */ /* 0x000fe4000fffe0ff */
[----:B------:R-:W-:Y:S02]  /*17d0*/  UIADD3 UR24, UPT, UPT, UR6, -UR5, URZ ;  /* 0x8000000506187290 */ /* 0x000fe4000fffe0ff */
[----:B------:R-:W-:Y:S02]  /*17e0*/  UIADD3 UR13, UPT, UPT, UR21, 0x1, URZ ;  /* 0x00000001150d7890 */ /* 0x000fe4000fffe0ff */
[----:B--2-4-:R-:W-:-:S12]  /*17f0*/  UIADD3 UR21, UPT, UPT, -UR21, URZ, URZ ;  /* 0x000000ff15157290 */ /* 0x014fd8000fffe1ff */
.L_x_42:
[----:B------:R-:W-:Y:S01]  /*1800*/  UISETP.NE.AND UP0, UPT, UR37, URZ, UPT ;  /* 0x000000ff2500728c */ /* 0x000fe2000bf05270 */
[----:B------:R-:W1:Y:S08]  /*1810*/  S2UR UR37, SR_CgaCtaId ;  /* 0x00000000002579c3 */ /* 0x000e700000008800 */
[----:B------:R-:W-:Y:S05]  /*1820*/  BRA.U UP0, `(.L_x_23) ;  /* 0x0000000100347547 */ /* 0x000fea000b800000 */
[----:B------:R-:W2:Y:S01]  /*1830*/  S2R R2, SR_CgaCtaId ;  /* 0x0000000000027919 */ /* 0x000ea20000008800 */
[----:B------:R-:W-:-:S04]  /*1840*/  MOV R3, 0x400 ;  /* 0x0000040000037802 */ /* 0x000fc80000000f00 */
[----:B--2---:R-:W-:Y:S02]  /*1850*/  LEA R3, R2, R3, 0x18 ;  /* 0x0000000302037211 */ /* 0x004fe400078ec0ff */
[----:B------:R-:W-:-:S03]  /*1860*/  SHF.L.U32 R2, R8, 0x1f, RZ ;  /* 0x0000001f08027819 */ /* 0x000fc600000006ff */
[----:B------:R-:W-:-:S04]  /*1870*/  IMAD R3, R10, 0x8, R3 ;  /* 0x000000080a037824 */ /* 0x000fc800078e0203 */
[----:B------:R-:W2:Y:S02]  /*1880*/  SYNCS.PHASECHK.TRANS64.TRYWAIT P0, [R3+URZ+0x140], R2 ;  /* 0x00014002030075a7 */ /* 0x000ea400080011ff */
[----:B--2---:R-:W-:Y:S05]  /*1890*/  @!P0 BRA `(.L_x_24) ;  /* 0x000000a400448947 */ /* 0x004fea0003800000 */
.L_x_189:
[----:B------:R-:W-:Y:S01]  /*18a0*/  VIADD R10, R10, 0x1 ;  /* 0x000000010a0a7836 */ /* 0x000fe20000000000 */
[----:B------:R2:W-:Y:S04]  /*18b0*/  SYNCS.ARRIVE.TRANS64.A1T0 RZ, [R3+URZ+0x130], RZ ;  /* 0x000130ff03ff79a7 */ /* 0x0005e800081000ff */
[----:B------:R-:W-:-:S04]  /*18c0*/  ISETP.NE.AND P0, PT, R10, 0x2, PT ;  /* 0x000000020a00780c */ /* 0x000fc80003f05270 */
[----:B------:R-:W-:Y:S02]  /*18d0*/  SEL R10, R10, RZ, P0 ;  /* 0x000000ff0a0a7207 */ /* 0x000fe40000000000 */
[----:B--2---:R-:W-:-:S04]  /*18e0*/  SEL R3, RZ, 0x1, P0 ;  /* 0x00000001ff037807 */ /* 0x004fc80000000000 */
[----:B------:R-:W-:-:S07]  /*18f0*/  LOP3.LUT R8, R8, R3, RZ, 0x3c, !PT ;  /* 0x0000000308087212 */ /* 0x000fce00078e3cff */
.L_x_23:
[----:B------:R-:W-:Y:S01]  /*1900*/  UMOV UR7, 0x400 ;  /* 0x0000040000077882 */ /* 0x000fe20000000000 */
[----:B------:R-:W-:Y:S01]  /*1910*/  LEA.HI R3, R21, R21, RZ, 0x1 ;  /* 0x0000001515037211 */ /* 0x000fe200078f08ff */
[----:B-1----:R-:W-:Y:S01]  /*1920*/  ULEA UR7, UR37, UR7, 0x18 ;  /* 0x0000000725077291 */ /* 0x002fe2000f8ec0ff */
[----:B------:R-:W-:Y:S01]  /*1930*/  SHF.L.U32 R2, R15, 0x1f, RZ ;  /* 0x0000001f0f027819 */ /* 0x000fe200000006ff */
[----:B------:R-:W-:Y:S01]  /*1940*/  UISETP.GE.U32.AND UP0, UPT, UR4, 0x3f, UPT ;  /* 0x0000003f0400788c */ /* 0x000fe2000bf06070 */
[----:B------:R-:W-:Y:S01]  /*1950*/  R2UR UR35, R16 ;  /* 0x00000000102372ca */ /* 0x000fe200000e0000 */
[----:B------:R-:W-:Y:S01]  /*1960*/  ULEA UR8, UR23, UR7, 0x3 ;  /* 0x0000000717087291 */ /* 0x000fe2000f8e18ff */
[----:B------:R-:W-:Y:S01]  /*1970*/  IMAD.SHL.U32 R3, R3, 0x40, RZ ;  /* 0x0000004003037824 */ /* 0x000fe200078e00ff */
[----:B------:R-:W-:Y:S01]  /*1980*/  R2UR UR11, R17 ;  /* 0x00000000110b72ca */ /* 0x000fe200000e0000 */
[----:B------:R-:W-:-:S03]  /*1990*/  UMOV UR25, URZ ;  /* 0x000000ff00197c82 */ /* 0x000fc60008000000 */
[----:B------:R-:W-:-:S03]  /*19a0*/  LOP3.LUT R3, R3, 0xffffff80, RZ, 0xc0, !PT ;  /* 0xffffff8003037812 */ /* 0x000fc600078ec0ff */
[----:B------:R1:W2:Y:S01]  /*19b0*/  SYNCS.PHASECHK.TRANS64.TRYWAIT P0, [UR8+0x40], R2 ;  /* 0x00004002ff0075a7 */ /* 0x0002a20008001108 */
[----:B------:R-:W-:Y:S02]  /*19c0*/  R2UR UR9, R3 ;  /* 0x00000000030972ca */ /* 0x000fe400000e0000 */
[----:B------:R-:W-:-:S11]  /*19d0*/  R2UR UR8, R20 ;  /* 0x00000000140872ca */ /* 0x000fd600000e0000 */
[----:B------:R-:W-:Y:S02]  /*19e0*/  ULOP3.LUT UR35, UR9, 0x40, UR35, 0xf8, !UPT ;  /* 0x0000004009237892 */ /* 0x000fe4000f8ef823 */
[----:B------:R-:W-:Y:S01]  /*19f0*/  ULEA UR11, UR8, UR11, 0x8 ;  /* 0x0000000b080b7291 */ /* 0x000fe2000f8e40ff */
[----:B------:R-:W-:Y:S11]  /*1a00*/  BRA.U !UP0, `(.L_x_25) ;  /* 0x0000000108c07547 */ /* 0x000ff6000b800000 */
[----:B------:R-:W-:Y:S01]  /*1a10*/  UMOV UR16, UR21 ;  /* 0x0000001500107c82 */ /* 0x000fe20008000000 */
[----:B------:R-:W-:Y:S01]  /*1a20*/  UMOV UR17, UR23 ;  /* 0x0000001700117c82 */ /* 0x000fe20008000000 */
[----:B------:R-:W-:-:S05]  /*1a30*/  UMOV UR34, URZ ;  /* 0x000000ff00227c82 */ /* 0x000fca0008000000 */
.L_x_31:
[----:B------:R-:W-:Y:S01]  /*1a40*/  ULEA UR33, UR17, UR7, 0x3 ;  /* 0x0000000711217291 */ /* 0x000fe2000f8e18ff */
[----:B------:R-:W-:Y:S01]  /*1a50*/  @P5 MOV R3, 0xc000 ;  /* 0x0000c00000035802 */ /* 0x000fe20000000f00 */
[----:B-12-4-:R-:W-:Y:S10]  /*1a60*/  @P0 BRA `(.L_x_26) ;  /* 0x00000000000c0947 */ /* 0x016ff40003800000 */
[----:B------:R-:W-:-:S04]  /*1a70*/  SHF.L.U32 R5, R15, 0x1f, RZ ;  /* 0x0000001f0f057819 */ /* 0x000fc800000006ff */
[----:B------:R-:W2:Y:S02]  /*1a80*/  SYNCS.PHASECHK.TRANS64.TRYWAIT P0, [UR33+0x40], R5 ;  /* 0x00004005ff0075a7 */ /* 0x000ea40008001121 */
[----:B--2---:R-:W-:Y:S05]  /*1a90*/  @!P0 BRA `(.L_x_27) ;  /* 0x000000a000d88947 */ /* 0x004fea0003800000 */
.L_x_26:
[----:B------:R2:W-:Y:S01]  /*1aa0*/  @P5 SYNCS.ARRIVE.TRANS64 RZ, [UR33], R3 ;  /* 0x00000003ffff59a7 */ /* 0x0005e20008000021 */
[----:B------:R-:W-:Y:S02]  /*1ab0*/  ULOP3.LUT UR8, UR22, 0x2, URZ, 0xfc, !UPT ;  /* 0x0000000216087892 */ /* 0x000fe4000f8efcff */
[----:B------:R-:W-:Y:S02]  /*1ac0*/  UIADD3 UR16, UPT, UPT, UR16, 0x1, URZ ;  /* 0x0000000110107890 */ /* 0x000fe4000fffe0ff */
[----:B------:R-:W-:Y:S02]  /*1ad0*/  UISETP.NE.AND UP0, UPT, UR8, 0x2, UPT ;  /* 0x000000020800788c */ /* 0x000fe4000bf05270 */
[----:B------:R-:W-:-:S07]  /*1ae0*/  UISETP.NE.AND UP2, UPT, UR16, 0x1, UPT ;  /* 0x000000011000788c */ /* 0x000fce000bf45270 */
[----:B------:R-:W-:Y:S05]  /*1af0*/  BRA.U UP0, `(.L_x_28) ;  /* 0x0000000100047547 */ /* 0x000fea000b800000 */
[----:B------:R-:W-:Y:S05]  /*1b00*/  BPT.TRAP 0x1 ;  /* 0x000000040000795c */ /* 0x000fea0000300000 */
.L_x_28:
[----:B------:R-:W-:Y:S04]  /*1b10*/  BSSY.RECONVERGENT B0, `(.L_x_29) ;  /* 0x0000003000007945 */ /* 0x000fe80003800200 */
[----:B------:R-:W-:Y:S05]  /*1b20*/  @!P4 BRA `(.L_x_30) ;  /* 0x000000000004c947 */ /* 0x000fea0003800000 */
[----:B------:R-:W-:Y:S05]  /*1b30*/  BPT.TRAP 0x1 ;  /* 0x000000040000795c */ /* 0x000fea0000300000 */
.L_x_30:
[----:B------:R-:W-:Y:S05]  /*1b40*/  BSYNC.RECONVERGENT B0 ;  /* 0x0000000000007941 */ /* 0x000fea0003800200 */
.L_x_29:
[----:B------:R-:W-:Y:S02]  /*1b50*/  UIADD3 UR23, UPT, UPT, UR17, 0x1, URZ ;  /* 0x0000000111177890 */ /* 0x000fe4000fffe0ff */
[----:B------:R-:W-:Y:S02]  /*1b60*/  ULEA UR32, UR17, UR7, 0xd ;  /* 0x0000000711207291 */ /* 0x000fe4000f8e68ff */
[----:B------:R-:W-:Y:S02]  /*1b70*/  UISETP.NE.AND UP0, UPT, UR23, 0x8, UPT ;  /* 0x000000081700788c */ /* 0x000fe4000bf05270 */
[----:B------:R-:W-:Y:S02]  /*1b80*/  UIADD3 UR28, UP1, UPT, UR14, 0x80, URZ ;  /* 0x000000800e1c7890 */ /* 0x000fe4000ff3e0ff */
[----:B------:R-:W-:Y:S02]  /*1b90*/  USEL UR9, URZ, 0x1, UP0 ;  /* 0x00000001ff097887 */ /* 0x000fe40008000000 */
[----:B------:R-:W-:-:S02]  /*1ba0*/  USEL UR23, UR23, URZ, UP0 ;  /* 0x000000ff17177287 */ /* 0x000fc40008000000 */
[----:B------:R-:W-:Y:S02]  /*1bb0*/  UIADD3 UR26, UP0, UPT, UR14, 0x180, URZ ;  /* 0x000001800e1a7890 */ /* 0x000fe4000ff1e0ff */
[----:B------:R-:W-:Y:S01]  /*1bc0*/  ULEA UR8, UR23, UR7, 0x3 ;  /* 0x0000000717087291 */ /* 0x000fe2000f8e18ff */
[----:B------:R-:W-:Y:S01]  /*1bd0*/  LOP3.LUT R15, R15, UR9, RZ, 0x3c, !PT ;  /* 0x000000090f0f7c12 */ /* 0x000fe2000f8e3cff */
[----:B------:R-:W-:Y:S02]  /*1be0*/  ULOP3.LUT UR33, UR33, 0xfefffff8, URZ, 0xc0, !UPT ;  /* 0xfefffff821217892 */ /* 0x000fe4000f8ec0ff */
[----:B------:R-:W-:Y:S01]  /*1bf0*/  UIADD3.X UR29, UPT, UPT, URZ, UR15, URZ, UP1, !UPT ;  /* 0x0000000fff1d7290 */ /* 0x000fe20008ffe4ff */
[----:B-1----:R-:W-:Y:S01]  /*1c00*/  SHF.L.U32 R2, R15, 0x1f, RZ ;  /* 0x0000001f0f027819 */ /* 0x002fe200000006ff */
[----:B------:R-:W-:Y:S02]  /*1c10*/  UIADD3 UR32, UPT, UPT, UR32, 0x8400, URZ ;  /* 0x0000840020207890 */ /* 0x000fe4000fffe0ff */
[----:B------:R-:W-:Y:S01]  /*1c20*/  UIADD3.X UR27, UPT, UPT, URZ, UR15, URZ, UP0, !UPT ;  /* 0x0000000fff1b7290 */ /* 0x000fe200087fe4ff */
[----:B------:R4:W1:Y:S01]  /*1c30*/  SYNCS.PHASECHK.TRANS64.TRYWAIT P0, [UR8+0x40], R2 ;  /* 0x00004002ff0075a7 */ /* 0x0008620008001108 */
[----:B------:R-:W-:Y:S01]  /*1c40*/  ULEA UR8, UR17, UR7, 0xe ;  /* 0x0000000711087291 */ /* 0x000fe2000f8e70ff */
[----:B------:R-:W-:Y:S01]  /*1c50*/  UMOV UR18, 0x0 ;  /* 0x0000000000127882 */ /* 0x000fe20000000000 */
[----:B------:R-:W-:-:S02]  /*1c60*/  UMOV UR19, 0x10000000 ;  /* 0x1000000000137882 */ /* 0x000fc40000000000 */
[----:B------:R-:W-:Y:S01]  /*1c70*/  UIADD3 UR8, UPT, UPT, UR8, 0x18400, URZ ;  /* 0x0001840008087890 */ /* 0x000fe2000fffe0ff */
[----:B------:R2:W-:Y:S01]  /*1c80*/  UTMALDG.3D.2CTA [UR32], [UR28], desc[UR18] ;  /* 0x000012201c0075b4 */ /* 0x0005e20008211000 */
[----:B------:R-:W-:Y:S01]  /*1c90*/  UMOV UR10, UR34 ;  /* 0x00000022000a7c82 */ /* 0x000fe20008000000 */
[----:B------:R-:W-:Y:S01]  /*1ca0*/  UMOV UR12, UR36 ;  /* 0x00000024000c7c82 */ /* 0x000fe20008000000 */
[----:B------:R-:W-:Y:S01]  /*1cb0*/  UMOV UR9, UR33 ;  /* 0x0000002100097c82 */ /* 0x000fe20008000000 */
[----:B------:R-:W-:Y:S01]  /*1cc0*/  UMOV UR25, UR13 ;  /* 0x0000000d00197c82 */ /* 0x000fe20008000000 */
[----:B------:R-:W-:-:S03]  /*1cd0*/  UMOV UR17, UR23 ;  /* 0x0000001700117c82 */ /* 0x000fc60008000000 */
[----:B------:R4:W-:Y:S01]  /*1ce0*/  UTMALDG.3D.2CTA [UR8], [UR26], desc[UR18] ;  /* 0x000012081a0075b4 */ /* 0x0009e20008211000 */
[----:B--2---:R-:W-:Y:S01]  /*1cf0*/  UIADD3 UR34, UPT, UPT, UR34, 0x20, URZ ;  /* 0x0000002022227890 */ /* 0x004fe2000fffe0ff */
[----:B------:R-:W-:Y:S11]  /*1d00*/  BRA.U UP2, `(.L_x_31) ;  /* 0xfffffffd024c7547 */ /* 0x000ff6000b83ffff */
.L_x_25:
[----:B----4-:R-:W-:Y:S01]  /*1d10*/  ULEA UR8, UR23, UR7, 0x3 ;  /* 0x0000000717087291 */ /* 0x010fe2000f8e18ff */
[----:B-1----:R-:W-:Y:S01]  /*1d20*/  SHF.L.U32 R2, R15, 0x1f, RZ ;  /* 0x0000001f0f027819 */ /* 0x002fe200000006ff */
[----:B------:R-:W-:Y:S01]  /*1d30*/  @!P1 SYNCS.ARRIVE.TRANS64.A1T0 RZ, [UR7+0xc8], RZ ;  /* 0x0000c8ffffff99a7 */ /* 0x000fe20008100007 */
[----:B------:R-:W-:-:S06]  /*1d40*/  UISETP.GT.AND UP0, UPT, UR6, UR5, UPT ;  /* 0x000000050600728c */ /* 0x000fcc000bf04270 */
[----:B--2---:R1:W2:Y:S03]  /*1d50*/  SYNCS.PHASECHK.TRANS64.TRYWAIT P0, [UR8+0x40], R2 ;  /* 0x00004002ff0075a7 */ /* 0x0042a60008001108 */
[----:B------:R-:W-:Y:S05]  /*1d60*/  BRA.U !UP0, `(.L_x_32) ;  /* 0x0000000108c07547 */ /* 0x000fea000b800000 */
[----:B------:R-:W-:Y:S01]  /*1d70*/  UIADD3 UR26, UPT, UPT, UR24, UR25, URZ ;  /* 0x00000019181a7290 */ /* 0x000fe2000fffe0ff */
[----:B------:R-:W-:-:S11]  /*1d80*/  UMOV UR27, UR23 ;  /* 0x00000017001b7c82 */ /* 0x000fd60008000000 */
.L_x_38:
[----:B------:R-:W-:Y:S01]  /*1d90*/  ULEA UR17, UR27, UR7, 0x3 ;  /* 0x000000071b117291 */ /* 0x000fe2000f8e18ff */
[----:B--2---:R-:W-:Y:S01]  /*1da0*/  @P5 MOV R3, 0xc000 ;  /* 0x0000c00000035802 */ /* 0x004fe20000000f00 */
[----:B-12---:R-:W-:Y:S10]  /*1db0*/  @P0 BRA `(.L_x_33) ;  /* 0x00000000000c0947 */ /* 0x006ff40003800000 */
[----:B------:R-:W-:-:S04]  /*1dc0*/  SHF.L.U32 R5, R15, 0x1f, RZ ;  /* 0x0000001f0f057819 */ /* 0x000fc800000006ff */
[----:B------:R-:W2:Y:S02]  /*1dd0*/  SYNCS.PHASECHK.TRANS64.TRYWAIT P0, [UR17+0x40], R5 ;  /* 0x00004005ff0075a7 */ /* 0x000ea40008001111 */
[----:B--2---:R-:W-:Y:S05]  /*1de0*/  @!P0 BRA `(.L_x_34) ;  /* 0x000000a0001c8947 */ /* 0x004fea0003800000 */
.L_x_33:
[----:B------:R2:W-:Y:S01]  /*1df0*/  @P5 SYNCS.ARRIVE.TRANS64 RZ, [UR17], R3 ;  /* 0x00000003ffff59a7 */ /* 0x0005e20008000011 */
[----:B------:R-:W-:-:S04]  /*1e00*/  ULOP3.LUT UR8, UR22, 0x2, URZ, 0xfc, !UPT ;  /* 0x0000000216087892 */ /* 0x000fc8000f8efcff */
[----:B------:R-:W-:-:S09]  /*1e10*/  UISETP.NE.AND UP0, UPT, UR8, 0x2, UPT ;  /* 0x000000020800788c */ /* 0x000fd2000bf05270 */
[----:B------:R-:W-:Y:S05]  /*1e20*/  BRA.U UP0, `(.L_x_35) ;  /* 0x0000000100047547 */ /* 0x000fea000b800000 */
[----:B------:R-:W-:Y:S05]  /*1e30*/  BPT.TRAP 0x1 ;  /* 0x000000040000795c */ /* 0x000fea0000300000 */
.L_x_35:
[----:B------:R-:W-:Y:S04]  /*1e40*/  BSSY.RECONVERGENT B0, `(.L_x_36) ;  /* 0x0000003000007945 */ /* 0x000fe80003800200 */
[----:B------:R-:W-:Y:S05]  /*1e50*/  @!P4 BRA `(.L_x_37) ;  /* 0x000000000004c947 */ /* 0x000fea0003800000 */
[----:B------:R-:W-:Y:S05]  /*1e60*/  BPT.TRAP 0x1 ;  /* 0x000000040000795c */ /* 0x000fea0000300000 */
.L_x_37:
[----:B------:R-:W-:Y:S05]  /*1e70*/  BSYNC.RECONVERGENT B0 ;  /* 0x0000000000007941 */ /* 0x000fea0003800200 */
.L_x_36:
        /* <DEDUP_REMOVED lines=9> */
[----:B------:R-:W-:Y:S02]  /*1f10*/  USHF.L.U32 UR18, UR25, 0x5, URZ ;  /* 0x0000000519127899 */ /* 0x000fe400080006ff */
[----:B------:R-:W-:Y:S01]  /*1f20*/  ULOP3.LUT UR17, UR17, 0xfefffff8, URZ, 0xc0, !UPT ;  /* 0xfefffff811117892 */ /* 0x000fe2000f8ec0ff */
[----:B-1----:R-:W-:Y:S01]  /*1f30*/  SHF.L.U32 R2, R15, 0x1f, RZ ;  /* 0x0000001f0f027819 */ /* 0x002fe200000006ff */
[----:B------:R-:W-:Y:S02]  /*1f40*/  UIADD3 UR16, UPT, UPT, UR16, 0x8400, URZ ;  /* 0x0000840010107890 */ /* 0x000fe4000fffe0ff */
[----:B------:R-:W-:Y:S01]  /*1f50*/  UIADD3.X UR33, UPT, UPT, URZ, UR15, URZ, UP1, !UPT ;  /* 0x0000000fff217290 */ /* 0x000fe20008ffe4ff */
[----:B------:R4:W1:Y:S01]  /*1f60*/  SYNCS.PHASECHK.TRANS64.TRYWAIT P0, [UR8+0x40], R2 ;  /* 0x00004002ff0075a7 */ /* 0x0008620008001108 */
[----:B------:R-:W-:-:S02]  /*1f70*/  ULEA UR8, UR27, UR7, 0xe ;  /* 0x000000071b087291 */ /* 0x000fc4000f8e70ff */
[----:B------:R-:W-:Y:S02]  /*1f80*/  UIADD3.X UR31, UPT, UPT, URZ, UR15, URZ, UP0, !UPT ;  /* 0x0000000fff1f7290 */ /* 0x000fe400087fe4ff */
[----:B------:R-:W-:Y:S01]  /*1f90*/  UIADD3 UR8, UPT, UPT, UR8, 0x18400, URZ ;  /* 0x0001840008087890 */ /* 0x000fe2000fffe0ff */
[----:B------:R-:W-:Y:S01]  /*1fa0*/  UMOV UR28, 0x0 ;  /* 0x00000000001c7882 */ /* 0x000fe20000000000 */
[----:B------:R-:W-:Y:S01]  /*1fb0*/  UMOV UR29, 0x10000000 ;  /* 0x10000000001d7882 */ /* 0x000fe20000000000 */
[----:B------:R-:W-:Y:S01]  /*1fc0*/  UMOV UR19, UR35 ;  /* 0x0000002300137c82 */ /* 0x000fe20008000000 */
[----:B------:R-:W-:Y:S01]  /*1fd0*/  UMOV UR20, UR36 ;  /* 0x0000002400147c82 */ /* 0x000fe20008000000 */
[----:B------:R-:W-:Y:S01]  /*1fe0*/  UMOV UR12, UR36 ;  /* 0x00000024000c7c82 */ /* 0x000fe20008000000 */
[----:B------:R-:W-:Y:S01]  /*1ff0*/  UMOV UR9, UR17 ;  /* 0x0000001100097c82 */ /* 0x000fe20008000000 */
[----:B------:R-:W-:Y:S01]  /*2000*/  UMOV UR10, UR18 ;  /* 0x00000012000a7c82 */ /* 0x000fe20008000000 */
[----:B------:R4:W-:Y:S01]  /*2010*/  UTMALDG.3D.2CTA [UR16], [UR32], desc[UR28] ;  /* 0x00001c10200075b4 */ /* 0x0009e20008211000 */
[----:B------:R-:W-:Y:S01]  /*2020*/  UIADD3 UR25, UPT, UPT, UR25, 0x1, URZ ;  /* 0x0000000119197890 */ /* 0x000fe2000fffe0ff */
[----:B------:R-:W-:-:S03]  /*2030*/  UMOV UR27, UR23 ;  /* 0x00000017001b7c82 */ /* 0x000fc60008000000 */
[----:B------:R-:W-:Y:S01]  /*2040*/  UISETP.NE.AND UP0, UPT, UR25, UR26, UPT ;  /* 0x0000001a1900728c */ /* 0x000fe2000bf05270 */
[----:B------:R4:W-:Y:S08]  /*2050*/  UTMALDG.3D.2CTA [UR8], [UR30], desc[UR28] ;  /* 0x00001c081e0075b4 */ /* 0x0009f00008211000 */
[----:B----4-:R-:W-:Y:S05]  /*2060*/  BRA.U UP0, `(.L_x_38) ;  /* 0xfffffffd00487547 */ /* 0x010fea000b83ffff */
.L_x_32:
[----:B-1----:R-:W-:Y:S01]  /*2070*/  LEA R2, R14, UR7, 0x3 ;  /* 0x000000070e027c11 */ /* 0x002fe2000f8e18ff */
[----:B------:R-:W-:Y:S01]  /*2080*/  NOP ;  /* 0x0000000000007918 */ /* 0x000fe20000000000 */
[----:B--2---:R-:W-:Y:S02]  /*2090*/  SHF.L.U32 R3, R12, 0x1f, RZ ;  /* 0x0000001f0c037819 */ /* 0x004fe400000006ff */
[----:B------:R-:W-:Y:S02]  /*20a0*/  LEA R4, R14, UR7, 0x4 ;  /* 0x000000070e047c11 */ /* 0x000fe4000f8e20ff */
[----:B------:R-:W1:Y:S02]  /*20b0*/  SYNCS.PHASECHK.TRANS64.TRYWAIT P0, [R2+URZ+0xd0], R3 ;  /* 0x0000d003020075a7 */ /* 0x000e6400080011ff */
[----:B-1----:R-:W-:Y:S05]  /*20c0*/  @!P0 BRA `(.L_x_39) ;  /* 0x0000009c007c8947 */ /* 0x002fea0003800000 */
.L_x_192:
[----:B------:R-:W2:Y:S01]  /*20d0*/  LDS.128 R4, [R4+0x160] ;  /* 0x0001600004047984 */ /* 0x000ea20000000c00 */
[----:B------:R-:W-:Y:S01]  /*20e0*/  ISETP.GE.AND P0, PT, R26, 0x1, PT ;  /* 0x000000011a00780c */ /* 0x000fe20003f06270 */
[----:B-1----:R-:W-:Y:S01]  /*20f0*/  VIADD R2, R2, 0xe0 ;  /* 0x000000e002027836 */ /* 0x002fe20000000000 */
[----:B------:R-:W-:Y:S01]  /*2100*/  @!PT LDS RZ, [RZ] ;  /* 0x00000000fffff984 */ /* 0x000fe20000000800 */
[----:B------:R-:W-:Y:S01]  /*2110*/  @!PT LDS RZ, [RZ] ;  /* 0x00000000fffff984 */ /* 0x000fe20000000800 */
[----:B------:R-:W-:Y:S01]  /*2120*/  @!PT LDS RZ, [RZ] ;  /* 0x00000000fffff984 */ /* 0x000fe20000000800 */
[----:B------:R-:W-:Y:S01]  /*2130*/  @!PT LDS RZ, [RZ] ;  /* 0x00000000fffff984 */ /* 0x000fe20000000800 */
[----:B------:R1:W-:Y:S06]  /*2140*/  MEMBAR.ALL.CTA ;  /* 0x0000000000007992 */ /* 0x0003ec0000008000 */
[----:B-1----:R-:W1:Y:S01]  /*2150*/  FENCE.VIEW.ASYNC.S ;  /* 0x00000000000073c6 */ /* 0x002e620000000000 */
[----:B------:R-:W-:-:S04]  /*2160*/  PRMT R2, RZ, 0x654, R2 ;  /* 0x00000654ff027816 */ /* 0x000fc80000000002 */
[----:B-1----:R1:W-:Y:S01]  /*2170*/  SYNCS.ARRIVE.TRANS64.RED.A1T0 RZ, [R2+URZ], RZ ;  /* 0x000000ff02ff79a7 */ /* 0x0023e200081004ff */
[----:B--2---:R-:W-:-:S13]  /*2180*/  LOP3.LUT P2, RZ, R6, 0x1, RZ, 0xc0, !PT ;  /* 0x0000000106ff7812 */ /* 0x004fda000784c0ff */
[----:B------:R-:W-:Y:S01]  /*2190*/  @P2 SHF.R.U32.HI R3, RZ, 0x10, R5 ;  /* 0x00000010ff032819 */ /* 0x000fe20000011605 */
[----:B------:R-:W-:Y:S01]  /*21a0*/  VOTEU.ANY UP0, P2 ;  /* 0x0000000000ff7886 */ /* 0x000fe20001000100 */
[----:B------:R-:W-:Y:S02]  /*21b0*/  @P2 MOV R13, R4 ;  /* 0x00000004000d2202 */ /* 0x000fe40000000f00 */
[----:B------:R-:W-:Y:S02]  /*21c0*/  @P2 R2UR.BROADCAST UR8, R3 ;  /* 0x00000000030822ca */ /* 0x000fe400008e0000 */
[----:B------:R-:W-:-:S11]  /*21d0*/  @P2 LOP3.LUT R11, R5, 0xffff, RZ, 0xc0, !PT ;  /* 0x0000ffff050b2812 */ /* 0x000fd600078ec0ff */
[----:B------:R-:W-:Y:S01]  /*21e0*/  @UP0 UMOV UR36, UR8 ;  /* 0x0000000800240c82 */ /* 0x000fe20008000000 */
[----:B-1----:R-:W-:Y:S05]  /*21f0*/  @!P0 BRA `(.L_x_40) ;  /* 0x0000000000b88947 */ /* 0x002fea0003800000 */
[----:B------:R-:W3:Y:S01]  /*2200*/  LDC.64 R4, c[0x0][0xb18] ;  /* 0x0002c600ff047b82 */ /* 0x000ee20000000a00 */
[----:B------:R-:W-:-:S07]  /*2210*/  ISETP.NE.AND P3, PT, R26, 0x1, PT ;  /* 0x000000011a00780c */ /* 0x000fce0003f65270 */
[----:B------:R-:W1:Y:S08]  /*2220*/  LDC.64 R6, c[0x0][0xb10] ;  /* 0x0002c400ff067b82 */ /* 0x000e700000000a00 */
[----:B------:R-:W2:Y:S08]  /*2230*/  LDC R18, c[0x0][0xb20] ;  /* 0x0002c800ff127b82 */ /* 0x000eb00000000800 */
[----:B------:R-:W4:Y:S01]  /*2240*/  LDC R20, c[0x0][0xb0c] ;  /* 0x0002c300ff147b82 */ /* 0x000f220000000800 */
[----:B---3--:R-:W-:Y:S01]  /*2250*/  IMAD.HI.U32 R19, R0, R5, RZ ;  /* 0x0000000500137227 */ /* 0x008fe200078e00ff */
[----:B------:R-:W-:-:S03]  /*2260*/  ISETP.NE.AND P0, PT, R4, 0x1, PT ;  /* 0x000000010400780c */ /* 0x000fc60003f05270 */
[----:B------:R-:W-:-:S03]  /*2270*/  IMAD.HI.U32 R5, R11, R5, RZ ;  /* 0x000000050b057227 */ /* 0x000fc600078e00ff */
[----:B------:R-:W3:Y:S01]  /*2280*/  LDC.64 R2, c[0x0][0xb28] ;  /* 0x0002ca00ff027b82 */ /* 0x000ee20000000a00 */
[----:B-1----:R-:W-:-:S04]  /*2290*/  IMAD.HI.U32 R22, R9, R6, RZ ;  /* 0x0000000609167227 */ /* 0x002fc800078e00ff */
[----:B------:R-:W-:Y:S01]  /*22a0*/  IMAD.HI.U32 R24, R13, R6, RZ ;  /* 0x000000060d187227 */ /* 0x000fe200078e00ff */
[----:B------:R-:W-:Y:S02]  /*22b0*/  SHF.R.U32.HI R22, RZ, R7, R22 ;  /* 0x00000007ff167219 */ /* 0x000fe40000011616 */
[-C--:B--2---:R-:W-:Y:S02]  /*22c0*/  SHF.R.U32.HI R19, RZ, R18.reuse, R19 ;  /* 0x00000012ff137219 */ /* 0x084fe40000011613 */
[----:B------:R-:W-:Y:S02]  /*22d0*/  SHF.R.U32.HI R18, RZ, R18, R5 ;  /* 0x00000012ff127219 */ /* 0x000fe40000011605 */
[----:B------:R-:W-:Y:S02]  /*22e0*/  SEL R19, R0, R19, !P0 ;  /* 0x0000001300137207 */ /* 0x000fe40004000000 */
[----:B------:R-:W-:Y:S02]  /*22f0*/  SHF.R.U32.HI R24, RZ, R7, R24 ;  /* 0x00000007ff187219 */ /* 0x000fe40000011618 */
[----:B----4-:R-:W-:-:S02]  /*2300*/  ISETP.NE.AND P1, PT, R20, 0x1, PT ;  /* 0x000000011400780c */ /* 0x010fc40003f25270 */
[----:B------:R-:W-:Y:S02]  /*2310*/  SEL R5, R11, R18, !P0 ;  /* 0x000000120b057207 */ /* 0x000fe40004000000 */
[----:B------:R-:W-:Y:S02]  /*2320*/  SEL R21, R9, R22, !P1 ;  /* 0x0000001609157207 */ /* 0x000fe40004800000 */
[----:B------:R-:W-:Y:S01]  /*2330*/  SEL R7, R13, R24, !P1 ;  /* 0x000000180d077207 */ /* 0x000fe20004800000 */
[----:B---3--:R-:W-:-:S04]  /*2340*/  IMAD.HI.U32 R22, R19, R2, RZ ;  /* 0x0000000213167227 */ /* 0x008fc800078e00ff */
[----:B------:R-:W-:Y:S01]  /*2350*/  IMAD.HI.U32 R6, R21, R2, RZ ;  /* 0x0000000215067227 */ /* 0x000fe200078e00ff */
[----:B------:R-:W-:-:S04]  /*2360*/  @P3 SHF.R.U32.HI R19, RZ, R3, R22 ;  /* 0x00000003ff133219 */ /* 0x000fc80000011616 */
        /* <DEDUP_REMOVED lines=8> */
[----:B------:R-:W-:-:S04]  /*23f0*/  @!P0 IMAD.HI.U32 R18, R7, R2, RZ ;  /* 0x0000000207128227 */ /* 0x000fc800078e00ff */
[----:B------:R-:W-:Y:S01]  /*2400*/  IMAD.MOV R2, RZ, RZ, -R6 ;  /* 0x000000ffff027224 */ /* 0x000fe200078e0a06 */
[----:B------:R-:W-:-:S03]  /*2410*/  @!P0 SHF.R.U32.HI R18, RZ, R3, R18 ;  /* 0x00000003ff128219 */ /* 0x000fc60000011612 */
[----:B------:R-:W-:Y:S01]  /*2420*/  IMAD R2, R26, R2, R5 ;  /* 0x000000021a027224 */ /* 0x000fe200078e0205 */
[----:B------:R-:W-:Y:S02]  /*2430*/  @!P0 SEL R3, R7, R18, !P3 ;  /* 0x0000001207038207 */ /* 0x000fe40005800000 */
[----:B------:R-:W-:-:S03]  /*2440*/  IADD3 R18, PT, PT, -R5, RZ, RZ ;  /* 0x000000ff05127210 */ /* 0x000fc60007ffe1ff */
[--C-:B------:R-:W-:Y:S02]  /*2450*/  @!P0 IMAD.IADD R6, R6, 0x1, -R3.reuse ;  /* 0x0000000106068824 */ /* 0x100fe400078e0a03 */
[----:B------:R-:W-:Y:S01]  /*2460*/  @!P0 IMAD R3, R2, R21, R3 ;  /* 0x0000001502038224 */ /* 0x000fe200078e0203 */
[----:B------:R-:W-:Y:S01]  /*2470*/  IADD3 R2, PT, PT, -R7, RZ, RZ ;  /* 0x000000ff07027210 */ /* 0x000fe20007ffe1ff */
[----:B------:R-:W-:Y:S02]  /*2480*/  @!P0 IMAD R5, R26, R6, R7 ;  /* 0x000000061a058224 */ /* 0x000fe400078e0207 */
[----:B------:R-:W-:Y:S02]  /*2490*/  IMAD R11, R4, R18, R11 ;  /* 0x00000012040b7224 */ /* 0x000fe400078e020b */
[----:B------:R-:W-:Y:S02]  /*24a0*/  @!P0 IMAD.MOV.U32 R7, RZ, RZ, R3 ;  /* 0x000000ffff078224 */ /* 0x000fe400078e0003 */
[----:B------:R-:W-:-:S02]  /*24b0*/  IMAD R2, R20, R2, R13 ;  /* 0x0000000214027224 */ /* 0x000fc400078e020d */
[----:B------:R-:W-:Y:S02]  /*24c0*/  IMAD R11, R5, R4, R11 ;  /* 0x00000004050b7224 */ /* 0x000fe400078e020b */
[----:B------:R-:W-:Y:S02]  /*24d0*/  IMAD R13, R7, R20, R2 ;  /* 0x00000014070d7224 */ /* 0x000fe400078e0202 */
.L_x_40:
[----:B------:R-:W1:Y:S02]  /*24e0*/  LDCU UR8, c[0x0][0xb30] ;  /* 0x00016600ff0877ac */ /* 0x000e640008000800 */
[----:B-1----:R-:W-:-:S09]  /*24f0*/  UISETP.NE.AND UP0, UPT, UR8, 0x1, UPT ;  /* 0x000000010800788c */ /* 0x002fd2000bf05270 */
[----:B------:R-:W-:Y:S05]  /*2500*/  BRA.U UP0, `(.L_x_41) ;  /* 0x0000000100407547 */ /* 0x000fea000b800000 */
[----:B------:R-:W1:Y:S08]  /*2510*/  LDC.64 R4, c[0x0][0xb10] ;  /* 0x0002c400ff047b82 */ /* 0x000e700000000a00 */
[----:B------:R-:W2:Y:S08]  /*2520*/  LDC.64 R2, c[0x0][0xb18] ;  /* 0x0002c600ff027b82 */ /* 0x000eb00000000a00 */
[----:B------:R-:W4:Y:S08]  /*2530*/  LDC R6, c[0x0][0xb20] ;  /* 0x0002c800ff067b82 */ /* 0x000f300000000800 */
[----:B------:R-:W3:Y:S01]  /*2540*/  LDC R18, c[0x0][0xb0c] ;  /* 0x0002c300ff127b82 */ /* 0x000ee20000000800 */
[----:B-1----:R-:W-:-:S05]  /*2550*/  IMAD.HI.U32 R4, R13, R4, RZ ;  /* 0x000000040d047227 */ /* 0x002fca00078e00ff */
[----:B------:R-:W-:Y:S01]  /*2560*/  SHF.R.U32.HI R4, RZ, R5, R4 ;  /* 0x00000005ff047219 */ /* 0x000fe20000011604 */
[----:B--2---:R-:W-:Y:S01]  /*2570*/  IMAD.HI.U32 R3, R11, R3, RZ ;  /* 0x000000030b037227 */ /* 0x004fe200078e00ff */
[----:B------:R-:W-:-:S04]  /*2580*/  ISETP.NE.AND P0, PT, R2, 0x1, PT ;  /* 0x000000010200780c */ /* 0x000fc80003f05270 */
[----:B----4-:R-:W-:-:S04]  /*2590*/  SHF.R.U32.HI R6, RZ, R6, R3 ;  /* 0x00000006ff067219 */ /* 0x010fc80000011603 */
[----:B------:R-:W-:Y:S02]  /*25a0*/  SEL R3, R11, R6, !P0 ;  /* 0x000000060b037207 */ /* 0x000fe40004000000 */
[----:B---3--:R-:W-:-:S04]  /*25b0*/  ISETP.NE.AND P1, PT, R18, 0x1, PT ;  /* 0x000000011200780c */ /* 0x008fc80003f25270 */
[----:B------:R-:W-:-:S05]  /*25c0*/  SEL R4, R13, R4, !P1 ;  /* 0x000000040d047207 */ /* 0x000fca0004800000 */
[----:B------:R-:W-:Y:S02]  /*25d0*/  IMAD.IADD R5, R3, 0x1, -R4 ;  /* 0x0000000103057824 */ /* 0x000fe400078e0a04 */
[----:B------:R-:W-:Y:S02]  /*25e0*/  IMAD.IADD R3, R4, 0x1, -R3 ;  /* 0x0000000104037824 */ /* 0x000fe400078e0a03 */
[----:B------:R-:W-:Y:S02]  /*25f0*/  IMAD R13, R5, R18, R13 ;  /* 0x00000012050d7224 */ /* 0x000fe400078e020d */
[----:B------:R-:W-:-:S07]  /*2600*/  IMAD R11, R3, R2, R11 ;  /* 0x00000002030b7224 */ /* 0x000fce00078e020b */
.L_x_41:
[----:B------:R-:W-:Y:S01]  /*2610*/  VIADD R14, R14, 0x1 ;  /* 0x000000010e0e7836 */ /* 0x000fe20000000000 */
[----:B------:R-:W-:Y:S01]  /*2620*/  PLOP3.LUT P1, PT, PT, PT, PT, 0x80, 0x8 ;  /* 0x000000000008781c */ /* 0x000fe20003f2f070 */
[----:B------:R-:W-:Y:S02]  /*2630*/  IMAD.IADD R21, R13, 0x1, R68 ;  /* 0x000000010d157824 */ /* 0x000fe400078e0244 */
[----:B------:R-:W-:Y:S01]  /*2640*/  IMAD.IADD R20, R11, 0x1, R66 ;  /* 0x000000010b147824 */ /* 0x000fe200078e0242 */
[----:B------:R-:W-:-:S04]  /*2650*/  ISETP.NE.AND P0, PT, R14, 0x2, PT ;  /* 0x000000020e00780c */ /* 0x000fc80003f05270 */
[----:B------:R-:W-:Y:S02]  /*2660*/  SEL R3, RZ, 0x1, P0 ;  /* 0x00000001ff037807 */ /* 0x000fe40000000000 */
[----:B------:R-:W-:Y:S02]  /*2670*/  SEL R14, R14, RZ, P0 ;  /* 0x000000ff0e0e7207 */ /* 0x000fe40000000000 */
[----:B------:R-:W-:Y:S01]  /*2680*/  LOP3.LUT R12, R12, R3, RZ, 0x3c, !PT ;  /* 0x000000030c0c7212 */ /* 0x000fe200078e3cff */
[----:B------:R-:W-:Y:S06]  /*2690*/  @P2 BRA `(.L_x_42) ;  /* 0xfffffff000582947 */ /* 0x000fec000383ffff */
[----:B------:R-:W-:Y:S01]  /*26a0*/  UIADD3 UR7, UPT, UPT, UR7, 0x40, URZ ;  /* 0x0000004007077890 */ /* 0x000fe2000fffe0ff */
[----:B------:R-:W-:-:S03]  /*26b0*/  SHF.L.U32 R3, R15, 0x1f, RZ ;  /* 0x0000001f0f037819 */ /* 0x000fc600000006ff */
[----:B------:R-:W-:-:S09]  /*26c0*/  ULEA UR4, UR23, UR7, 0x3 ;  /* 0x0000000717047291 */ /* 0x000fd2000f8e18ff */
[----:B------:R-:W1:Y:S02]  /*26d0*/  SYNCS.PHASECHK.TRANS64.TRYWAIT P0, [UR4], R3 ;  /* 0x00000003ff0075a7 */ /* 0x000e640008001104 */
[----:B-1----:R-:W-:Y:S05]  /*26e0*/  @!P0 BRA `(.L_x_43) ;  /* 0x0000009800088947 */ /* 0x002fea0003800000 */
.L_x_194:
[----:B------:R-:W-:-:S04]  /*26f0*/  UIADD3 UR5, UPT, UPT, UR23, 0x1, URZ ;  /* 0x0000000117057890 */ /* 0x000fc8000fffe0ff */
[----:B------:R-:W-:-:S04]  /*2700*/  UISETP.NE.AND UP0, UPT, UR5, 0x8, UPT ;  /* 0x000000080500788c */ /* 0x000fc8000bf05270 */
[----:B------:R-:W-:Y:S02]  /*2710*/  USEL UR6, URZ, 0x1, UP0 ;  /* 0x00000001ff067887 */ /* 0x000fe40008000000 */
[----:B------:R-:W-:-:S04]  /*2720*/  USEL UR5, UR5, URZ, UP0 ;  /* 0x000000ff05057287 */ /* 0x000fc80008000000 */
[----:B------:R-:W-:Y:S01]  /*2730*/  ULEA UR4, UR5, UR7, 0x3 ;  /* 0x0000000705047291 */ /* 0x000fe2000f8e18ff */
[----:B------:R-:W-:-:S04]  /*2740*/  LOP3.LUT R2, R15, UR6, RZ, 0x3c, !PT ;  /* 0x000000060f027c12 */ /* 0x000fc8000f8e3cff */
[----:B-1----:R-:W-:-:S04]  /*2750*/  SHF.L.U32 R3, R2, 0x1f, RZ ;  /* 0x0000001f02037819 */ /* 0x002fc800000006ff */
[----:B------:R-:W1:Y:S02]  /*2760*/  SYNCS.PHASECHK.TRANS64.TRYWAIT P0, [UR4], R3 ;  /* 0x00000003ff0075a7 */ /* 0x000e640008001104 */
[----:B-1----:R-:W-:Y:S05]  /*2770*/  @!P0 BRA `(.L_x_44) ;  /* 0x0000009400fc8947 */ /* 0x002fea0003800000 */
.L_x_196:
        /* <DEDUP_REMOVED lines=9> */
.L_x_198:
        /* <DEDUP_REMOVED lines=9> */
.L_x_200:
        /* <DEDUP_REMOVED lines=9> */
.L_x_202:
        /* <DEDUP_REMOVED lines=9> */
.L_x_204:
        /* <DEDUP_REMOVED lines=9> */
.L_x_206:
[----:B------:R-:W-:-:S04]  /*2a50*/  UIADD3 UR5, UPT, UPT, UR5, 0x1, URZ ;  /* 0x0000000105057890 */ /* 0x000fc8000fffe0ff */
[----:B------:R-:W-:-:S04]  /*2a60*/  UISETP.NE.AND UP0, UPT, UR5, 0x8, UPT ;  /* 0x000000080500788c */ /* 0x000fc8000bf05270 */
[----:B------:R-:W-:Y:S02]  /*2a70*/  USEL UR4, URZ, 0x1, UP0 ;  /* 0x00000001ff047887 */ /* 0x000fe40008000000 */
[----:B------:R-:W-:-:S04]  /*2a80*/  USEL UR5, UR5, URZ, UP0 ;  /* 0x000000ff05057287 */ /* 0x000fc80008000000 */
[----:B------:R-:W-:Y:S01]  /*2a90*/  ULEA UR5, UR5, UR7, 0x3 ;  /* 0x0000000705057291 */ /* 0x000fe2000f8e18ff */
[----:B-1----:R-:W-:-:S04]  /*2aa0*/  LOP3.LUT R3, R2, UR4, RZ, 0x3c, !PT ;  /* 0x0000000402037c12 */ /* 0x002fc8000f8e3cff */
[----:B------:R-:W-:Y:S01]  /*2ab0*/  SHF.L.U32 R3, R3, 0x1f, RZ ;  /* 0x0000001f03037819 */ /* 0x000fe200000006ff */
[----:B---3--:R-:W-:-:S07]  /*2ac0*/  IMAD.U32 R0, RZ, RZ, UR5 ;  /* 0x00000005ff007e24 */ /* 0x008fce000f8e00ff */
.L_x_50:
[----:B-1----:R1:W2:Y:S02]  /*2ad0*/  SYNCS.PHASECHK.TRANS64.TRYWAIT P0, [R0+URZ], R3 ;  /* 0x00000003000075a7 */ /* 0x0022a400080011ff */
[----:B--2---:R-:W-:Y:S05]  /*2ae0*/  @!P0 NANOSLEEP.SYNCS 0x989680 ;  /* 0x009896800000895d */ /* 0x004fea0003900000 */
[----:B------:R-:W2:Y:S02]  /*2af0*/  @!P0 SYNCS.PHASECHK.TRANS64 P0, [R0+URZ], R3 ;  /* 0x00000003000085a7 */ /* 0x000ea400080010ff */
[----:B--2---:R-:W-:Y:S05]  /*2b00*/  @P0 EXIT ;  /* 0x000000000000094d */ /* 0x004fea0003800000 */
[----:B------:R-:W-:Y:S05]  /*2b10*/  BRA `(.L_x_50) ;  /* 0xfffffffc00ec7947 */ /* 0x000fea000383ffff */
.L_x_22:
[----:B------:R-:W-:-:S04]  /*2b20*/  UISETP.NE.AND UP1, UPT, UR37, URZ, UPT ;  /* 0x000000ff2500728c */ /* 0x000fc8000bf25270 */
[----:B------:R-:W-:-:S09]  /*2b30*/  UISETP.NE.OR UP1, UPT, UR10, 0x1, UP1 ;  /* 0x000000010a00788c */ /* 0x000fd20008f25670 */
[----:B------:R-:W-:Y:S05]  /*2b40*/  BRA.U UP1, `(.L_x_51) ;  /* 0x00000005014c7547 */ /* 0x000fea000b800000 */
[----:B------:R-:W-:Y:S01]  /*2b50*/  HFMA2 R11, -RZ, RZ, 0, 0 ;  /* 0x00000000ff0b7431 */ /* 0x000fe200000001ff */
[----:B------:R-:W-:Y:S01]  /*2b60*/  ISETP.GE.U32.AND P2, PT, R10, 0x2, PT ;  /* 0x000000020a00780c */ /* 0x000fe20003f46070 */
[----:B------:R-:W-:Y:S01]  /*2b70*/  IMAD.MOV.U32 R12, RZ, RZ, 0x1 ;  /* 0x00000001ff0c7424 */ /* 0x000fe200078e00ff */
[----:B------:R-:W-:Y:S01]  /*2b80*/  CS2R R8, SRZ ;  /* 0x0000000000087805 */ /* 0x000fe2000001ff00 */
[----:B------:R-:W-:Y:S01]  /*2b90*/  IMAD.MOV.U32 R3, RZ, RZ, RZ ;  /* 0x000000ffff037224 */ /* 0x000fe200078e00ff */
[----:B------:R-:W-:Y:S01]  /*2ba0*/  UMOV UR4, 0x400 ;  /* 0x0000040000047882 */ /* 0x000fe20000000000 */
[----:B------:R-:W-:Y:S01]  /*2bb0*/  UMOV UR6, URZ ;  /* 0x000000ff00067c82 */ /* 0x000fe20008000000 */
[----:B------:R-:W-:-:S12]  /*2bc0*/  ULEA UR37, UR37, UR4, 0x18 ;  /* 0x0000000425257291 */ /* 0x000fd8000f8ec0ff */
.L_x_55:
[----:B------:R-:W-:Y:S02]  /*2bd0*/  LEA R0, R3, UR37, 0x3 ;  /* 0x0000002503007c11 */ /* 0x000fe4000f8e18ff */
[----:B------:R-:W-:-:S03]  /*2be0*/  SHF.L.U32 R5, R8, 0x1f, RZ ;  /* 0x0000001f08057819 */ /* 0x000fc600000006ff */
[----:B------:R-:W-:Y:S01]  /*2bf0*/  VIADD R4, R0, 0x140 ;  /* 0x0000014000047836 */ /* 0x000fe20000000000 */
[----:B------:R-:W1:Y:S02]  /*2c00*/  SYNCS.PHASECHK.TRANS64.TRYWAIT P0, [R0+URZ+0x130], R5 ;  /* 0x00013005000075a7 */ /* 0x000e6400080011ff */
[----:B-1----:R-:W-:Y:S05]  /*2c10*/  @!P0 BRA `(.L_x_52) ;  /* 0x0000009400648947 */ /* 0x002fea0003800000 */
.L_x_207:
[----:B------:R-:W-:Y:S01]  /*2c20*/  ULEA UR5, UR6, UR37, 0x3 ;  /* 0x0000002506057291 */ /* 0x000fe2000f8e18ff */
[----:B------:R-:W-:Y:S01]  /*2c30*/  PRMT R4, RZ, 0x654, R4 ;  /* 0x00000654ff047816 */ /* 0x000fe20000000004 */
[----:B-1----:R-:W-:Y:S01]  /*2c40*/  @!P2 IMAD.MOV.U32 R5, RZ, RZ, 0x10 ;  /* 0x00000010ff05a424 */ /* 0x002fe200078e00ff */
[----:B------:R-:W-:Y:S01]  /*2c50*/  SHF.L.U32 R7, R12, 0x1f, RZ ;  /* 0x0000001f0c077819 */ /* 0x000fe200000006ff */
[----:B------:R-:W-:Y:S01]  /*2c60*/  UIADD3 UR4, UPT, UPT, UR5, 0xd0, URZ ;  /* 0x000000d005047890 */ /* 0x000fe2000fffe0ff */
[----:B------:R1:W-:Y:S05]  /*2c70*/  SYNCS.ARRIVE.TRANS64.RED.A1T0 RZ, [R4+URZ], RZ ;  /* 0x000000ff04ff79a7 */ /* 0x0003ea00081004ff */
[----:B------:R-:W-:Y:S01]  /*2c80*/  IMAD.U32 R13, RZ, RZ, UR4 ;  /* 0x00000004ff0d7e24 */ /* 0x000fe2000f8e00ff */
[----:B------:R-:W2:Y:S04]  /*2c90*/  SYNCS.PHASECHK.TRANS64.TRYWAIT P0, [UR5+0xe0], R7 ;  /* 0x0000e007ff0075a7 */ /* 0x000ea80008001105 */
[----:B------:R-:W-:Y:S01]  /*2ca0*/  PRMT R13, R10, 0x654, R13 ;  /* 0x000006540a0d7816 */ /* 0x000fe2000000000d */
[----:B-12---:R-:W-:Y:S06]  /*2cb0*/  @!P0 BRA `(.L_x_53) ;  /* 0x0000009400508947 */ /* 0x006fec0003800000 */
.L_x_209:
[----:B------:R-:W-:Y:S01]  /*2cc0*/  ULEA UR4, UR6, UR37, 0x4 ;  /* 0x0000002506047291 */ /* 0x000fe2000f8e20ff */
[----:B------:R-:W-:Y:S01]  /*2cd0*/  SEL R2, R13, R2, !P2 ;  /* 0x000000020d027207 */ /* 0x000fe20005000000 */
[----:B------:R-:W-:Y:S01]  /*2ce0*/  UIADD3 UR5, UPT, UPT, UR5, 0xd0, URZ ;  /* 0x000000d005057890 */ /* 0x000fe2000fffe0ff */
[----:B-1----:R-:W-:Y:S01]  /*2cf0*/  LEA R0, R11, UR37, 0x3 ;  /* 0x000000250b007c11 */ /* 0x002fe2000f8e18ff */
[----:B------:R-:W-:Y:S01]  /*2d00*/  UIADD3 UR4, UPT, UPT, UR4, 0x160, URZ ;  /* 0x0000016004047890 */ /* 0x000fe2000fffe0ff */
[----:B------:R1:W-:Y:S01]  /*2d10*/  @!P2 SYNCS.ARRIVE.TRANS64.RED RZ, [R2+URZ], R5 ;  /* 0x0000000502ffa9a7 */ /* 0x0003e200080004ff */
[----:B------:R-:W-:Y:S01]  /*2d20*/  UIADD3 UR6, UPT, UPT, UR6, 0x1, URZ ;  /* 0x0000000106067890 */ /* 0x000fe2000fffe0ff */
[----:B------:R-:W-:-:S03]  /*2d30*/  VIADD R3, R3, 0x1 ;  /* 0x0000000103037836 */ /* 0x000fc60000000000 */
[----:B------:R-:W-:Y:S02]  /*2d40*/  UISETP.NE.AND UP0, UPT, UR6, 0x2, UPT ;  /* 0x000000020600788c */ /* 0x000fe4000bf05270 */
[----:B------:R-:W-:Y:S01]  /*2d50*/  ISETP.NE.AND P0, PT, R3, 0x2, PT ;  /* 0x000000020300780c */ /* 0x000fe20003f05270 */
[----:B------:R-:W-:Y:S06]  /*2d60*/  UGETNEXTWORKID.BROADCAST [UR4], [UR5] ;  /* 0x00000000040073ca */ /* 0x000fec0008000100 */
[----:B------:R-:W-:Y:S02]  /*2d70*/  USEL UR4, URZ, 0x1, UP0 ;  /* 0x00000001ff047887 */ /* 0x000fe40008000000 */
[----:B------:R-:W-:-:S04]  /*2d80*/  USEL UR6, UR6, URZ, UP0 ;  /* 0x000000ff06067287 */ /* 0x000fc80008000000 */
[----:B------:R-:W-:Y:S02]  /*2d90*/  LOP3.LUT R12, R12, UR4, RZ, 0x3c, !PT ;  /* 0x000000040c0c7c12 */ /* 0x000fe4000f8e3cff */
[----:B-1----:R-:W-:-:S04]  /*2da0*/  SHF.L.U32 R5, R9, 0x1f, RZ ;  /* 0x0000001f09057819 */ /* 0x002fc800000006ff */
[----:B------:R-:W1:Y:S02]  /*2db0*/  SYNCS.PHASECHK.TRANS64.TRYWAIT P1, [R0+URZ+0xd0], R5 ;  /* 0x0000d005000075a7 */ /* 0x000e6400080211ff */
[----:B-1----:R-:W-:Y:S05]  /*2dc0*/  @!P1 BRA `(.L_x_54) ;  /* 0x0000009400249947 */ /* 0x002fea0003800000 */
.L_x_210:
[----:B------:R-:W-:Y:S01]  /*2dd0*/  LEA R4, R11, UR37, 0x4 ;  /* 0x000000250b047c11 */ /* 0x000fe2000f8e20ff */
[----:B-1----:R-:W-:Y:S01]  /*2de0*/  VIADD R0, R0, 0xe0 ;  /* 0x000000e000007836 */ /* 0x002fe20000000000 */
[----:B------:R-:W-:Y:S01]  /*2df0*/  SEL R3, R3, RZ, P0 ;  /* 0x000000ff03037207 */ /* 0x000fe20000000000 */
[----:B------:R-:W-:-:S03]  /*2e00*/  VIADD R11, R11, 0x1 ;  /* 0x000000010b0b7836 */ /* 0x000fc60000000000 */
[----:B------:R-:W1:Y:S01]  /*2e10*/  LDS.128 R4, [R4+0x160] ;  /* 0x0001600004047984 */ /* 0x000e620000000c00 */
[----:B------:R-:W-:Y:S02]  /*2e20*/  PRMT R0, RZ, 0x654, R0 ;  /* 0x00000654ff007816 */ /* 0x000fe40000000000 */
[C---:B------:R-:W-:Y:S01]  /*2e30*/  ISETP.NE.AND P1, PT, R11.reuse, 0x2, PT ;  /* 0x000000020b00780c */ /* 0x040fe20003f25270 */
[----:B------:R-:W-:Y:S01]  /*2e40*/  @!PT LDS RZ, [RZ] ;  /* 0x00000000fffff984 */ /* 0x000fe20000000800 */
[----:B------:R-:W-:Y:S01]  /*2e50*/  @!PT LDS RZ, [RZ] ;  /* 0x00000000fffff984 */ /* 0x000fe20000000800 */
[----:B------:R-:W-:Y:S01]  /*2e60*/  @!PT LDS RZ, [RZ] ;  /* 0x00000000fffff984 */ /* 0x000fe20000000800 */
[----:B------:R-:W-:Y:S01]  /*2e70*/  @!PT LDS RZ, [RZ] ;  /* 0x00000000fffff984 */ /* 0x000fe20000000800 */
[----:B------:R2:W-:Y:S06]  /*2e80*/  MEMBAR.ALL.CTA ;  /* 0x0000000000007992 */ /* 0x0005ec0000008000 */
[----:B--2---:R-:W2:Y:S01]  /*2e90*/  FENCE.VIEW.ASYNC.S ;  /* 0x00000000000073c6 */ /* 0x004ea20000000000 */
[----:B------:R-:W-:Y:S01]  /*2ea0*/  SEL R11, R11, RZ, P1 ;  /* 0x000000ff0b0b7207 */ /* 0x000fe20000800000 */
[----:B--2---:R2:W-:Y:S01]  /*2eb0*/  SYNCS.ARRIVE.TRANS64.RED.A1T0 RZ, [R0+URZ], RZ ;  /* 0x000000ff00ff79a7 */ /* 0x0045e200081004ff */
[----:B-1----:R-:W-:-:S02]  /*2ec0*/  LOP3.LUT P3, RZ, R6, 0x1, RZ, 0xc0, !PT ;  /* 0x0000000106ff7812 */ /* 0x002fc4000786c0ff */
[----:B------:R-:W-:-:S04]  /*2ed0*/  SEL R5, RZ, 0x1, P0 ;  /* 0x00000001ff057807 */ /* 0x000fc80000000000 */
[----:B------:R-:W-:Y:S02]  /*2ee0*/  LOP3.LUT R8, R8, R5, RZ, 0x3c, !PT ;  /* 0x0000000508087212 */ /* 0x000fe400078e3cff */
[----:B--2---:R-:W-:-:S04]  /*2ef0*/  SEL R0, RZ, 0x1, P1 ;  /* 0x00000001ff007807 */ /* 0x004fc80000800000 */
[----:B------:R-:W-:Y:S01]  /*2f00*/  LOP3.LUT R9, R9, R0, RZ, 0x3c, !PT ;  /* 0x0000000009097212 */ /* 0x000fe200078e3cff */
[----:B------:R-:W-:Y:S06]  /*2f10*/  @P3 BRA `(.L_x_55) ;  /* 0xfffffffc002c3947 */ /* 0x000fec000383ffff */
[----:B------:R-:W-:Y:S01]  /*2f20*/  ULEA UR5, UR6, UR37, 0x3 ;  /* 0x0000002506057291 */ /* 0x000fe2000f8e18ff */
[----:B------:R-:W-:-:S08]  /*2f30*/  SHF.L.U32 R3, R12, 0x1f, RZ ;  /* 0x0000001f0c037819 */ /* 0x000fd000000006ff */
[----:B------:R-:W1:Y:S02]  /*2f40*/  SYNCS.PHASECHK.TRANS64 P0, [UR5+0xe0], R3 ;  /* 0x0000e003ff0075a7 */ /* 0x000e640008001005 */
[----:B-1----:R-:W-:Y:S05]  /*2f50*/  @P0 BRA `(.L_x_56) ;  /* 0x0000000000080947 */ /* 0x002fea0003800000 */
[----:B------:R-:W1:Y:S02]  /*2f60*/  SYNCS.PHASECHK.TRANS64.TRYWAIT P0, [UR5+0xe0], R3 ;  /* 0x0000e003ff0075a7 */ /* 0x000e640008001105 */
[----:B-1----:R-:W-:Y:S05]  /*2f70*/  @!P0 BRA `(.L_x_57) ;  /* 0x0000009000cc8947 */ /* 0x002fea0003800000 */
.L_x_56:
[----:B------:R-:W-:-:S04]  /*2f80*/  UIADD3 UR4, UPT, UPT, UR6, 0x1, URZ ;  /* 0x0000000106047890 */ /* 0x000fc8000fffe0ff */
[----:B------:R-:W-:-:S04]  /*2f90*/  UISETP.NE.AND UP0, UPT, UR4, 0x2, UPT ;  /* 0x000000020400788c */ /* 0x000fc8000bf05270 */
[----:B------:R-:W-:Y:S02]  /*2fa0*/  USEL UR7, URZ, 0x1, UP0 ;  /* 0x00000001ff077887 */ /* 0x000fe40008000000 */
[----:B------:R-:W-:-:S04]  /*2fb0*/  USEL UR4, UR4, URZ, UP0 ;  /* 0x000000ff04047287 */ /* 0x000fc80008000000 */
[----:B------:R-:W-:Y:S01]  /*2fc0*/  ULEA UR4, UR4, UR37, 0x3 ;  /* 0x0000002504047291 */ /* 0x000fe2000f8e18ff */
[----:B-1----:R-:W-:-:S04]  /*2fd0*/  LOP3.LUT R3, R12, UR7, RZ, 0x3c, !PT ;  /* 0x000000070c037c12 */ /* 0x002fc8000f8e3cff */
[----:B------:R-:W-:-:S04]  /*2fe0*/  SHF.L.U32 R0, R3, 0x1f, RZ ;  /* 0x0000001f03007819 */ /* 0x000fc800000006ff */
[----:B------:R-:W1:Y:S02]  /*2ff0*/  SYNCS.PHASECHK.TRANS64 P0, [UR4+0xe0], R0 ;  /* 0x0000e000ff0075a7 */ /* 0x000e640008001004 */
[----:B-1----:R-:W-:Y:S05]  /*3000*/  @P0 EXIT ;  /* 0x000000000000094d */ /* 0x002fea0003800000 */
[----:B------:R-:W-:Y:S02]  /*3010*/  SHF.L.U32 R3, R3, 0x1f, RZ ;  /* 0x0000001f03037819 */ /* 0x000fe400000006ff */
[----:B------:R-:W-:-:S07]  /*3020*/  MOV R0, UR4 ;  /* 0x0000000400007c02 */ /* 0x000fce0008000f00 */
.L_x_58:
[----:B-1----:R1:W2:Y:S02]  /*3030*/  SYNCS.PHASECHK.TRANS64.TRYWAIT P0, [R0+URZ+0xe0], R3 ;  /* 0x0000e003000075a7 */ /* 0x0022a400080011ff */
[----:B--2---:R-:W-:Y:S05]  /*3040*/  @!P0 NANOSLEEP.SYNCS 0x989680 ;  /* 0x009896800000895d */ /* 0x004fea0003900000 */
[----:B------:R-:W2:Y:S02]  /*3050*/  @!P0 SYNCS.PHASECHK.TRANS64 P0, [R0+URZ+0xe0], R3 ;  /* 0x0000e003000085a7 */ /* 0x000ea400080010ff */
[----:B--2---:R-:W-:Y:S05]  /*3060*/  @P0 EXIT ;  /* 0x000000000000094d */ /* 0x004fea0003800000 */
[----:B------:R-:W-:Y:S05]  /*3070*/  BRA `(.L_x_58) ;  /* 0xfffffffc00ec7947 */ /* 0x000fea000383ffff */
.L_x_51:
[----:B------:R-:W-:Y:S05]  /*3080*/  BRA.U UP4, `(.L_x_59) ;  /* 0x0000001104d87547 */ /* 0x000fea000b800000 */
[----:B------:R-:W-:Y:S01]  /*3090*/  UMOV UR6, 0x40 ;  /* 0x0000004000067882 */ /* 0x000fe20000000000 */
[----:B------:R-:W-:Y:S01]  /*30a0*/  NOP ;  /* 0x0000000000007918 */ /* 0x000fe20000000000 */
[----:B------:R-:W-:Y:S01]  /*30b0*/  ULEA UR6, UR37, UR6, 0x18 ;  /* 0x0000000625067291 */ /* 0x000fe2000f8ec0ff */
[----:B------:R-:W-:Y:S02]  /*30c0*/  UMOV UR7, 0x400 ;  /* 0x0000040000077882 */ /* 0x000fe40000000000 */
[----:B------:R-:W-:-:S06]  /*30d0*/  ULEA UR37, UR37, UR7, 0x18 ;  /* 0x0000000725257291 */ /* 0x000fcc000f8ec0ff */
[----:B------:R-:W1:Y:S02]  /*30e0*/  LDS.U8 R2, [UR6+0x1c] ;  /* 0x00001c06ff027984 */ /* 0x000e640008000000 */
[----:B-1----:R-:W-:-:S13]  /*30f0*/  ISETP.NE.AND P0, PT, R2, RZ, PT ;  /* 0x000000ff0200720c */ /* 0x002fda0003f05270 */
[----:B------:R-:W-:Y:S05]  /*3100*/  @P0 BRA `(.L_x_60) ;  /* 0x0000000400080947 */ /* 0x000fea0003800000 */
[----:B------:R-:W-:Y:S02]  /*3110*/  UISETP.NE.U32.AND UP0, UPT, UR5, 0x1, UPT ;  /* 0x000000010500788c */ /* 0x000fe4000bf05070 */
[----:B------:R-:W-:-:S07]  /*3120*/  UIADD3 UR8, UPT, UPT, UR6, 0x8, URZ ;  /* 0x0000000806087890 */ /* 0x000fce000fffe0ff */
[----:B------:R-:W-:Y:S05]  /*3130*/  BRA.U !UP0, `(.L_x_61) ;  /* 0x00000001089c7547 */ /* 0x000fea000b800000 */
[----:B------:R-:W-:Y:S01]  /*3140*/  ELECT P0, URZ, PT ;  /* 0x0000000000ff782f */ /* 0x000fe20003800000 */
[----:B------:R-:W-:-:S12]  /*3150*/  BSSY B0, `(.L_x_61) ;  /* 0x0000025000007945 */ /* 0x000fd80003800000 */
[----:B------:R-:W-:Y:S05]  /*3160*/  @!P0 BRA `(.L_x_62) ;  /* 0x00000000008c8947 */ /* 0x000fea0003800000 */
[----:B------:R-:W-:-:S05]  /*3170*/  UMOV UR7, 0x10 ;  /* 0x0000001000077882 */ /* 0x000fca0000000000 */
[----:B------:R-:W-:Y:S04]  /*3180*/  DEPBAR.LE SB1, 0x36 ;  /* 0x00009d800000791a */ /* 0x000fe80000000000 */
[----:B------:R-:W1:Y:S02]  /*3190*/  UTCATOMSWS.2CTA.FIND_AND_SET.ALIGN UP1, UR7, UR7 ;  /* 0x00000007000775e3 */ /* 0x000e640008220800 */
[----:B-1----:R-:W-:Y:S01]  /*31a0*/  MOV R11, UR7 ;  /* 0x00000007000b7c02 */ /* 0x002fe20008000f00 */
[----:B------:R-:W-:Y:S06]  /*31b0*/  BRA.U UP1, `(.L_x_63) ;  /* 0x0000000101187547 */ /* 0x000fec000b800000 */
.L_x_64:
[----:B------:R-:W-:Y:S05]  /*31c0*/  NANOSLEEP 0x64 ;  /* 0x000000640000795d */ /* 0x000fea0003800000 */
[----:B------:R-:W-:-:S05]  /*31d0*/  UMOV UR7, 0x10 ;  /* 0x0000001000077882 */ /* 0x000fca0000000000 */
[----:B------:R-:W-:Y:S04]  /*31e0*/  DEPBAR.LE SB1, 0x36 ;  /* 0x00009d800000791a */ /* 0x000fe80000000000 */
[----:B------:R-:W1:Y:S02]  /*31f0*/  UTCATOMSWS.2CTA.FIND_AND_SET.ALIGN UP1, UR7, UR7 ;  /* 0x00000007000775e3 */ /* 0x000e640008220800 */
[----:B-1----:R-:W-:Y:S01]  /*3200*/  MOV R11, UR7 ;  /* 0x00000007000b7c02 */ /* 0x002fe20008000f00 */
[----:B------:R-:W-:Y:S05]  /*3210*/  BRA.U !UP1, `(.L_x_64) ;  /* 0xfffffffd09e87547 */ /* 0x000fea000b83ffff */
.L_x_63:
[----:B------:R-:W1:Y:S01]  /*3220*/  LDS R5, [UR6+0x10] ;  /* 0x00001006ff057984 */ /* 0x000e620008000800 */
[----:B------:R-:W-:Y:S01]  /*3230*/  IMAD.U32 R3, RZ, RZ, UR37 ;  /* 0x00000025ff037e24 */ /* 0x000fe2000f8e00ff */
[----:B------:R-:W-:-:S03]  /*3240*/  MOV R2, UR4 ;  /* 0x0000000400027c02 */ /* 0x000fc60008000f00 */
[----:B------:R-:W-:Y:S01]  /*3250*/  VIADD R3, R3, 0x180 ;  /* 0x0000018003037836 */ /* 0x000fe20000000000 */
[----:B-1----:R-:W-:-:S04]  /*3260*/  SHF.L.U32 R5, R5, 0x1f, RZ ;  /* 0x0000001f05057819 */ /* 0x002fc800000006ff */
[----:B------:R-:W1:Y:S02]  /*3270*/  SYNCS.PHASECHK.TRANS64.TRYWAIT P0, [UR6+0x8], R5 ;  /* 0x00000805ff0075a7 */ /* 0x000e640008001106 */
[----:B-1----:R-:W-:Y:S05]  /*3280*/  @P0 BRA `(.L_x_65) ;  /* 0x0000000000080947 */ /* 0x002fea0003800000 */
[----:B------:R-:W1:Y:S02]  /*3290*/  SYNCS.PHASECHK.TRANS64.TRYWAIT P0, [UR6+0x8], R5 ;  /* 0x00000805ff0075a7 */ /* 0x000e640008001106 */
[----:B-1----:R-:W-:Y:S05]  /*32a0*/  @!P0 BRA `(.L_x_66) ;  /* 0x0000009000188947 */ /* 0x002fea0003800000 */
.L_x_65:
[----:B-1----:R-:W-:Y:S01]  /*32b0*/  HFMA2 R4, -RZ, RZ, 0, 5.9604644775390625e-08 ;  /* 0x00000001ff047431 */ /* 0x002fe200000001ff */
[----:B------:R-:W-:Y:S01]  /*32c0*/  UPRMT UR7, UR4, 0x654, UR8 ;  /* 0x0000065404077896 */ /* 0x000fe20008000008 */
[----:B------:R-:W-:Y:S01]  /*32d0*/  IMAD.MOV.U32 R6, RZ, RZ, 0xffff ;  /* 0x0000ffffff067424 */ /* 0x000fe200078e00ff */
[----:B------:R-:W-:Y:S01]  /*32e0*/  PRMT R2, R2, 0x654, R3 ;  /* 0x0000065402027816 */ /* 0x000fe20000000003 */
[----:B------:R-:W-:Y:S02]  /*32f0*/  IMAD.MOV.U32 R5, RZ, RZ, 0x4 ;  /* 0x00000004ff057424 */ /* 0x000fe400078e00ff */
[----:B------:R-:W-:Y:S01]  /*3300*/  IMAD.SHL.U32 R9, R11, 0x20, RZ ;  /* 0x000000200b097824 */ /* 0x000fe200078e00ff */
[----:B------:R-:W-:Y:S02]  /*3310*/  MOV R3, UR7 ;  /* 0x0000000700037c02 */ /* 0x000fe40008000f00 */
[-C--:B------:R-:W-:Y:S01]  /*3320*/  SHF.L.U32 R7, R6, R11.reuse, RZ ;  /* 0x0000000b06077219 */ /* 0x080fe200000006ff */
[----:B------:R1:W-:Y:S01]  /*3330*/  SYNCS.ARRIVE.TRANS64.RED RZ, [UR7], R5 ;  /* 0x00000005ffff79a7 */ /* 0x0003e20008000407 */
[----:B------:R-:W-:Y:S01]  /*3340*/  SHF.L.U32 R6, R4, R11, RZ ;  /* 0x0000000b04067219 */ /* 0x000fe200000006ff */
[----:B------:R1:W-:Y:S04]  /*3350*/  STS [UR37+0x180], R9 ;  /* 0x00018009ff007988 */ /* 0x0003e80008000825 */
[----:B------:R1:W-:Y:S04]  /*3360*/  STAS [R2.64], R11 ;  /* 0x0000000b02007dbd */ /* 0x0003e8000c0008ff */
[----:B------:R1:W-:Y:S04]  /*3370*/  ATOMS.OR RZ, [UR6+0x14], R7 ;  /* 0x00001407ffff798c */ /* 0x0003e8000b000006 */
[----:B------:R1:W-:Y:S04]  /*3380*/  ATOMS.OR RZ, [UR6+0x18], R6 ;  /* 0x00001806ffff798c */ /* 0x0003e8000b000006 */
[----:B------:R1:W-:Y:S02]  /*3390*/  ATOMS.XOR RZ, [UR6+0x10], R4 ;  /* 0x00001004ffff798c */ /* 0x0003e4000b800006 */
.L_x_62:
[----:B------:R-:W-:Y:S05]  /*33a0*/  BSYNC B0 ;  /* 0x0000000000007941 */ /* 0x000fea0003800000 */
.L_x_61:
[----:B------:R-:W-:Y:S05]  /*33b0*/  BRA.U UP0, `(.L_x_67) ;  /* 0x00000001006c7547 */ /* 0x000fea000b800000 */
[----:B------:R-:W-:-:S03]  /*33c0*/  UMOV UR7, 0xffffffff ;  /* 0xffffffff00077882 */ /* 0x000fc60000000000 */
[----:B------:R-:W-:Y:S05]  /*33d0*/  BRA.DIV UR7, `(.L_x_68) ;  /* 0x0000008e07e47947 */ /* 0x000fea000b800000 */
[----:B------:R-:W-:-:S13]  /*33e0*/  ELECT P6, URZ, PT ;  /* 0x0000000000ff782f */ /* 0x000fda00038c0000 */
.L_x_214:
[----:B------:R-:W-:Y:S05]  /*33f0*/  @!P6 BRA `(.L_x_67) ;  /* 0x00000000005ce947 */ /* 0x000fea0003800000 */
[----:B-1----:R-:W1:Y:S02]  /*3400*/  LDS R3, [UR6+0x10] ;  /* 0x00001006ff037984 */ /* 0x002e640008000800 */
[----:B-1----:R-:W-:-:S04]  /*3410*/  SHF.L.U32 R3, R3, 0x1f, RZ ;  /* 0x0000001f03037819 */ /* 0x002fc800000006ff */
[----:B------:R-:W1:Y:S02]  /*3420*/  SYNCS.PHASECHK.TRANS64.TRYWAIT P0, [UR6+0x8], R3 ;  /* 0x00000803ff0075a7 */ /* 0x000e640008001106 */
[----:B-1----:R-:W-:Y:S05]  /*3430*/  @P0 BRA `(.L_x_69) ;  /* 0x0000000000080947 */ /* 0x002fea0003800000 */
[----:B------:R-:W1:Y:S02]  /*3440*/  SYNCS.PHASECHK.TRANS64.TRYWAIT P0, [UR6+0x8], R3 ;  /* 0x00000803ff0075a7 */ /* 0x000e640008001106 */
[----:B-1----:R-:W-:Y:S05]  /*3450*/  @!P0 BRA `(.L_x_70) ;  /* 0x0000008c00e48947 */ /* 0x002fea0003800000 */
.L_x_69:
[----:B------:R-:W2:Y:S01]  /*3460*/  LDS R5, [UR37+0x180] ;  /* 0x00018025ff057984 */ /* 0x000ea20008000800 */
[----:B-1----:R-:W-:Y:S02]  /*3470*/  HFMA2 R2, -RZ, RZ, 0, 5.9604644775390625e-08 ;  /* 0x00000001ff027431 */ /* 0x002fe400000001ff */
[----:B------:R-:W-:Y:S01]  /*3480*/  IMAD.MOV.U32 R3, RZ, RZ, 0xffff ;  /* 0x0000ffffff037424 */ /* 0x000fe200078e00ff */
[----:B------:R-:W-:Y:S01]  /*3490*/  UPRMT UR7, UR4, 0x654, UR8 ;  /* 0x0000065404077896 */ /* 0x000fe20008000008 */
[----:B--2---:R-:W-:-:S03]  /*34a0*/  IMAD.SHL.U32 R4, R5, 0x20, RZ ;  /* 0x0000002005047824 */ /* 0x004fc600078e00ff */
[-C--:B------:R-:W-:Y:S02]  /*34b0*/  SHF.L.U32 R3, R3, R5.reuse, RZ ;  /* 0x0000000503037219 */ /* 0x080fe400000006ff */
[----:B------:R-:W-:Y:S01]  /*34c0*/  SHF.L.U32 R5, R2, R5, RZ ;  /* 0x0000000502057219 */ /* 0x000fe200000006ff */
[----:B------:R2:W-:Y:S04]  /*34d0*/  STS [UR37+0x180], R4 ;  /* 0x00018004ff007988 */ /* 0x0005e80008000825 */
[----:B------:R2:W-:Y:S04]  /*34e0*/  ATOMS.OR RZ, [UR6+0x14], R3 ;  /* 0x00001403ffff798c */ /* 0x0005e8000b000006 */
[----:B------:R2:W-:Y:S01]  /*34f0*/  ATOMS.OR RZ, [UR6+0x18], R5 ;  /* 0x00001805ffff798c */ /* 0x0005e2000b000006 */
[----:B------:R-:W-:Y:S03]  /*3500*/  SYNCS.ARRIVE.TRANS64.RED.A1T0 RZ, [UR7], RZ ;  /* 0x000000ffffff79a7 */ /* 0x000fe60008100407 */
[----:B------:R2:W-:Y:S01]  /*3510*/  ATOMS.XOR RZ, [UR6+0x10], R2 ;  /* 0x00001002ffff798c */ /* 0x0005e2000b800006 */
[----:B------:R-:W-:Y:S05]  /*3520*/  BRA `(.L_x_67) ;  /* 0x0000000000107947 */ /* 0x000fea0003800000 */
.L_x_60:
[----:B------:R-:W-:-:S05]  /*3530*/  MOV R2, 0xffffffff ;  /* 0xffffffff00027802 */ /* 0x000fca0000000f00 */
[----:B------:R1:W-:Y:S02]  /*3540*/  STS [UR37+0x180], R2 ;  /* 0x00018002ff007988 */ /* 0x0003e40008000825 */
[----:B-1----:R-:W-:Y:S02]  /*3550*/  MOV R2, 0x3570 ;  /* 0x0000357000027802 */ /* 0x002fe40000000f00 */
[----:B-----5:R-:W-:Y:S05]  /*3560*/  CALL.REL.NOINC `($__internal_1_$__cuda_sm10x_tcgen05_guardrail_trap_phase_invalid_during_alloc) ;  /* 0x0000009800687944 */ /* 0x020fea0003c00000 */
.L_x_67:
[----:B------:R-:W-:Y:S05]  /*3570*/  WARPSYNC.ALL ;  /* 0x0000000000007948 */ /* 0x000fea0003800000 */
[----:B------:R-:W3:Y:S01]  /*3580*/  S2UR UR7, SR_CgaCtaId ;  /* 0x00000000000779c3 */ /* 0x000ee20000008800 */
[----:B------:R-:W-:Y:S01]  /*3590*/  UMOV UR6, 0x400 ;  /* 0x0000040000067882 */ /* 0x000fe20000000000 */
[----:B------:R-:W-:-:S06]  /*35a0*/  NOP ;  /* 0x0000000000007918 */ /* 0x000fcc0000000000 */
[----:B------:R-:W-:Y:S06]  /*35b0*/  BAR.ARV 0x6, 0xa0 ;  /* 0x0182800000007b1d */ /* 0x000fec0000002000 */
[----:B------:R-:W4:Y:S01]  /*35c0*/  LDCU UR8, c[0x0][0x38c] ;  /* 0x00007180ff0877ac */ /* 0x000f220008000800 */
[----:B------:R-:W-:Y:S01]  /*35d0*/  LOP3.LUT R0, R0, 0xffff, RZ, 0xc0, !PT ;  /* 0x0000ffff00007812 */ /* 0x000fe200078ec0ff */
[----:B-1----:R-:W-:Y:S01]  /*35e0*/  IMAD.MOV.U32 R9, RZ, RZ, 0x1 ;  /* 0x00000001ff097424 */ /* 0x002fe200078e00ff */
[----:B------:R-:W-:Y:S01]  /*35f0*/  LOP3.LUT R8, R8, 0xffff, RZ, 0xc0, !PT ;  /* 0x0000ffff08087812 */ /* 0x000fe200078ec0ff */
[----:B------:R-:W-:Y:S01]  /*3600*/  UMOV UR19, URZ ;  /* 0x000000ff00137c82 */ /* 0x000fe20008000000 */
[----:B------:R-:W-:Y:S01]  /*3610*/  R2UR UR11, R0 ;  /* 0x00000000000b72ca */ /* 0x000fe200000e0000 */
[----:B------:R-:W-:Y:S01]  /*3620*/  UMOV UR18, URZ ;  /* 0x000000ff00127c82 */ /* 0x000fe20008000000 */
[----:B------:R-:W-:Y:S01]  /*3630*/  R2UR UR12, R8 ;  /* 0x00000000080c72ca */ /* 0x000fe200000e0000 */
[----:B------:R-:W-:Y:S01]  /*3640*/  IMAD.MOV.U32 R8, RZ, RZ, RZ ;  /* 0x000000ffff087224 */ /* 0x000fe200078e00ff */
[----:B------:R-:W-:Y:S01]  /*3650*/  UMOV UR17, URZ ;  /* 0x000000ff00117c82 */ /* 0x000fe20008000000 */
[----:B---3--:R-:W-:-:S02]  /*3660*/  ULEA UR7, UR7, UR6, 0x18 ;  /* 0x0000000607077291 */ /* 0x008fc4000f8ec0ff */
[----:B------:R-:W-:Y:S02]  /*3670*/  UISETP.NE.AND UP2, UPT, UR5, URZ, UPT ;  /* 0x000000ff0500728c */ /* 0x000fe4000bf45270 */
[----:B------:R-:W-:Y:S02]  /*3680*/  UIADD3 UR13, UPT, UPT, UR7, 0x8400, URZ ;  /* 0x00008400070d7890 */ /* 0x000fe4000fffe0ff */
[----:B------:R-:W-:Y:S02]  /*3690*/  UIADD3 UR14, UPT, UPT, UR7, 0x18400, URZ ;  /* 0x00018400070e7890 */ /* 0x000fe4000fffe0ff */
[----:B----4-:R-:W-:Y:S01]  /*36a0*/  UIADD3 UR8, UPT, UPT, UR8, 0x1f, URZ ;  /* 0x0000001f08087890 */ /* 0x010fe2000fffe0ff */
[----:B--2---:R-:W1:Y:S01]  /*36b0*/  LDS R2, [UR7+0x180] ;  /* 0x00018007ff027984 */ /* 0x004e620008000800 */
[----:B------:R-:W-:Y:S02]  /*36c0*/  USHF.R.U32.HI UR13, URZ, 0x4, UR13 ;  /* 0x00000004ff0d7899 */ /* 0x000fe4000801160d */
[----:B------:R-:W-:-:S02]  /*36d0*/  USHF.R.S32.HI UR6, URZ, 0x1f, UR8 ;  /* 0x0000001fff067899 */ /* 0x000fc40008011408 */
[----:B------:R-:W-:Y:S02]  /*36e0*/  USHF.R.U32.HI UR14, URZ, 0x4, UR14 ;  /* 0x00000004ff0e7899 */ /* 0x000fe4000801160e */
[----:B------:R-:W-:Y:S02]  /*36f0*/  ULEA.HI UR6, UR6, UR8, URZ, 0x5 ;  /* 0x0000000806067291 */ /* 0x000fe4000f8f28ff */
[----:B------:R-:W-:Y:S02]  /*3700*/  ULOP3.LUT UR13, UR13, 0x3fff, URZ, 0xc0, !UPT ;  /* 0x00003fff0d0d7892 */ /* 0x000fe4000f8ec0ff */
[----:B------:R-:W-:Y:S02]  /*3710*/  USHF.R.S32.HI UR6, URZ, 0x5, UR6 ;  /* 0x00000005ff067899 */ /* 0x000fe40008011406 */
[----:B------:R-:W-:Y:S02]  /*3720*/  ULOP3.LUT UR14, UR14, 0x3fff, URZ, 0xc0, !UPT ;  /* 0x00003fff0e0e7892 */ /* 0x000fe4000f8ec0ff */
[----:B------:R-:W-:Y:S01]  /*3730*/  UISETP.LT.AND UP0, UPT, UR6, 0x1, UPT ;  /* 0x000000010600788c */ /* 0x000fe2000bf01270 */
[----:B------:R-:W-:Y:S01]  /*3740*/  UMOV UR28, 0x0 ;  /* 0x00000000001c7882 */ /* 0x000fe20000000000 */
[----:B------:R-:W-:Y:S01]  /*3750*/  UMOV UR29, 0x8400910 ;  /* 0x08400910001d7882 */ /* 0x000fe20000000000 */
[----:B------:R-:W-:-:S02]  /*3760*/  ULOP3.LUT UR13, UR13, 0x10000, URZ, 0xfc, !UPT ;  /* 0x000100000d0d7892 */ /* 0x000fc4000f8efcff */
[----:B------:R-:W-:Y:S02]  /*3770*/  ULOP3.LUT UR14, UR14, 0x10000, URZ, 0xfc, !UPT ;  /* 0x000100000e0e7892 */ /* 0x000fe4000f8efcff */
[----:B------:R-:W-:Y:S01]  /*3780*/  USEL UR20, UR6, 0x1, !UP0 ;  /* 0x0000000106147887 */ /* 0x000fe2000c000000 */
[----:B------:R-:W-:Y:S01]  /*3790*/  UMOV UR26, 0x0 ;  /* 0x00000000001a7882 */ /* 0x000fe20000000000 */
[----:B------:R-:W-:Y:S01]  /*37a0*/  UMOV UR27, 0x8400910 ;  /* 0x08400910001b7882 */ /* 0x000fe20000000000 */
[----:B------:R-:W-:Y:S01]  /*37b0*/  UMOV UR24, 0x0 ;  /* 0x0000000000187882 */ /* 0x000fe20000000000 */
[----:B------:R-:W-:Y:S01]  /*37c0*/  UMOV UR25, 0x8400910 ;  /* 0x0840091000197882 */ /* 0x000fe20000000000 */
[----:B------:R-:W-:Y:S01]  /*37d0*/  UMOV UR22, 0x0 ;  /* 0x0000000000167882 */ /* 0x000fe20000000000 */
[----:B------:R-:W-:Y:S01]  /*37e0*/  UMOV UR23, 0x8400910 ;  /* 0x0840091000177882 */ /* 0x000fe20000000000 */
[----:B-1----:R-:W-:Y:S02]  /*37f0*/  R2UR UR21, R2 ;  /* 0x00000000021572ca */ /* 0x002fe400000e0000 */
[----:B------:R-:W-:-:S13]  /*3800*/  CS2R R2, SRZ ;  /* 0x0000000000027805 */ /* 0x000fda000001ff00 */
.L_x_78:
[C---:B------:R-:W-:Y:S02]  /*3810*/  LEA R0, R8.reuse, UR7, 0x3 ;  /* 0x0000000708007c11 */ /* 0x040fe4000f8e18ff */
[----:B------:R-:W-:Y:S02]  /*3820*/  SHF.L.U32 R5, R3, 0x1f, RZ ;  /* 0x0000001f03057819 */ /* 0x000fe400000006ff */
[----:B------:R-:W-:Y:S02]  /*3830*/  LEA R4, R8, UR7, 0x4 ;  /* 0x0000000708047c11 */ /* 0x000fe4000f8e20ff */
[----:B------:R-:W1:Y:S02]  /*3840*/  SYNCS.PHASECHK.TRANS64.TRYWAIT P0, [R0+URZ+0xd0], R5 ;  /* 0x0000d005000075a7 */ /* 0x000e6400080011ff */
[----:B-1-34-:R-:W-:Y:S05]  /*3850*/  @!P0 BRA `(.L_x_71) ;  /* 0x0000008800fc8947 */ /* 0x01afea0003800000 */
.L_x_215:
[----:B-1----:R-:W1:Y:S01]  /*3860*/  LDS.128 R4, [R4+0x160] ;  /* 0x0001600004047984 */ /* 0x002e620000000c00 */
[----:B------:R-:W-:Y:S02]  /*3870*/  VIADD R0, R0, 0xe0 ;  /* 0x000000e000007836 */ /* 0x000fe40000000000 */
[----:B------:R-:W-:Y:S01]  /*3880*/  VIADD R8, R8, 0x1 ;  /* 0x0000000108087836 */ /* 0x000fe20000000000 */
[----:B------:R-:W-:Y:S01]  /*3890*/  @!PT LDS RZ, [RZ] ;  /* 0x00000000fffff984 */ /* 0x000fe20000000800 */
[----:B------:R-:W-:Y:S01]  /*38a0*/  @!PT LDS RZ, [RZ] ;  /* 0x00000000fffff984 */ /* 0x000fe20000000800 */
[----:B------:R-:W-:Y:S01]  /*38b0*/  @!PT LDS RZ, [RZ] ;  /* 0x00000000fffff984 */ /* 0x000fe20000000800 */
[----:B------:R-:W-:Y:S01]  /*38c0*/  @!PT LDS RZ, [RZ] ;  /* 0x00000000fffff984 */ /* 0x000fe20000000800 */
[----:B------:R2:W-:Y:S06]  /*38d0*/  MEMBAR.ALL.CTA ;  /* 0x0000000000007992 */ /* 0x0005ec0000008000 */
[----:B--2---:R-:W2:Y:S01]  /*38e0*/  FENCE.VIEW.ASYNC.S ;  /* 0x00000000000073c6 */ /* 0x004ea20000000000 */
[----:B------:R-:W-:-:S04]  /*38f0*/  PRMT R0, RZ, 0x654, R0 ;  /* 0x00000654ff007816 */ /* 0x000fc80000000000 */
[----:B--2---:R2:W-:Y:S01]  /*3900*/  SYNCS.ARRIVE.TRANS64.RED.A1T0 RZ, [R0+URZ], RZ ;  /* 0x000000ff00ff79a7 */ /* 0x0045e200081004ff */
[----:B-1----:R-:W-:Y:S01]  /*3910*/  LOP3.LUT P1, RZ, R6, 0x1, RZ, 0xc0, !PT ;  /* 0x0000000106ff7812 */ /* 0x002fe2000782c0ff */
[----:B--2---:R-:W-:-:S12]  /*3920*/  BRA.U UP2, `(.L_x_72) ;  /* 0x0000000502087547 */ /* 0x004fd8000b800000 */
[----:B------:R-:W1:Y:S01]  /*3930*/  LDCU UR8, c[0x0][0x38c] ;  /* 0x00007180ff0877ac */ /* 0x000e620008000800 */
[----:B------:R-:W-:Y:S02]  /*3940*/  PLOP3.LUT P2, PT, PT, PT, PT, 0x80, 0x8 ;  /* 0x000000000008781c */ /* 0x000fe40003f4f070 */
[----:B------:R-:W-:Y:S01]  /*3950*/  SHF.L.U32 R5, R9, 0x1f, RZ ;  /* 0x0000001f09057819 */ /* 0x000fe200000006ff */
[----:B------:R-:W-:Y:S02]  /*3960*/  ULEA UR9, UR19, UR7, 0x3 ;  /* 0x0000000713097291 */ /* 0x000fe4000f8e18ff */
[----:B------:R-:W-:Y:S02]  /*3970*/  ULEA UR10, UR19, UR21, 0x7 ;  /* 0x00000015130a7291 */ /* 0x000fe4000f8e38ff */
[----:B-1----:R-:W-:-:S06]  /*3980*/  UISETP.GE.AND UP0, UPT, UR8, 0x1, UPT ;  /* 0x000000010800788c */ /* 0x002fcc000bf06270 */
[----:B------:R-:W-:-:S05]  /*3990*/  PLOP3.LUT P0, PT, PT, PT, UP0, 0x80, 0x8 ;  /* 0x000000000008781c */ /* 0x000fca0003f0f008 */
[----:B------:R-:W-:-:S08]  /*39a0*/  @UP0 ULEA UR8, UR18, UR7, 0x3 ;  /* 0x0000000712080291 */ /* 0x000fd0000f8e18ff */
[----:B------:R-:W-:-:S04]  /*39b0*/  @P0 SHF.L.U32 R0, R2, 0x1f, RZ ;  /* 0x0000001f02000819 */ /* 0x000fc800000006ff */
[----:B------:R1:W2:Y:S01]  /*39c0*/  @P0 SYNCS.PHASECHK.TRANS64.TRYWAIT P2, [UR8], R0 ;  /* 0x00000000ff0005a7 */ /* 0x0002a20008041108 */
[----:B------:R-:W3:Y:S02]  /*39d0*/  SYNCS.PHASECHK.TRANS64.TRYWAIT P0, [UR9+0x110], R5 ;  /* 0x00011005ff0075a7 */ /* 0x000ee40008001109 */
[----:B-123--:R-:W-:Y:S05]  /*39e0*/  @!P0 BRA `(.L_x_73) ;  /* 0x0000008800ac8947 */ /* 0x00efea0003800000 */
.L_x_217:
[----:B------:R-:W-:Y:S01]  /*39f0*/  UMOV UR16, UR17 ;  /* 0x0000001100107c82 */ /* 0x000fe20008000000 */
[----:B------:R-:W-:Y:S05]  /*3a00*/  BRA.U !UP0, `(.L_x_74) ;  /* 0x0000000108c07547 */ /* 0x000fea000b800000 */
[----:B------:R-:W-:Y:S02]  /*3a10*/  UIADD3 UR16, UPT, UPT, UR20, UR17, URZ ;  /* 0x0000001114107290 */ /* 0x000fe4000fffe0ff */
[----:B------:R-:W-:Y:S01]  /*3a20*/  UPLOP3.LUT UP3, UPT, UPT, UPT, UPT, 0x40, 0x4 ;  /* 0x000000000004789c */ /* 0x000fe20003f6e870 */
[----:B------:R-:W-:Y:S01]  /*3a30*/  UMOV UR15, UR6 ;  /* 0x00000006000f7c82 */ /* 0x000fe20008000000 */
[----:B------:R-:W-:-:S09]  /*3a40*/  UMOV UR46, UR18 ;  /* 0x00000012002e7c82 */ /* 0x000fd20008000000 */
.L_x_77:
[----:B--2---:R-:W-:Y:S01]  /*3a50*/  ULEA UR8, UR46, UR7, 0x3 ;  /* 0x000000072e087291 */ /* 0x004fe2000f8e18ff */
[----:B---3--:R-:W-:Y:S11]  /*3a60*/  @P2 BRA `(.L_x_75) ;  /* 0x00000000000c2947 */ /* 0x008ff60003800000 */
[----:B-1----:R-:W-:Y:S04]  /*3a70*/  SHF.L.U32 R5, R2, 0x1f, RZ ;  /* 0x0000001f02057819 */ /* 0x002fe800000006ff */
[----:B------:R-:W1:Y:S02]  /*3a80*/  SYNCS.PHASECHK.TRANS64.TRYWAIT P0, [UR8], R5 ;  /* 0x00000005ff0075a7 */ /* 0x000e640008001108 */
[----:B-1----:R-:W-:Y:S05]  /*3a90*/  @!P0 BRA `(.L_x_76) ;  /* 0x0000008800988947 */ /* 0x002fea0003800000 */
.L_x_75:
[----:B------:R-:W-:Y:S01]  /*3aa0*/  UISETP.NE.AND UP0, UPT, UR15, 0x1, UPT ;  /* 0x000000010f00788c */ /* 0x000fe2000bf05270 */
[----:B------:R-:W-:Y:S01]  /*3ab0*/  PLOP3.LUT P2, PT, PT, PT, PT, 0x80, 0x8 ;  /* 0x000000000008781c */ /* 0x000fe20003f4f070 */
[----:B------:R-:W-:Y:S02]  /*3ac0*/  UIADD3 UR18, UPT, UPT, UR46, 0x1, URZ ;  /* 0x000000012e127890 */ /* 0x000fe4000fffe0ff */
[----:B------:R-:W-:Y:S02]  /*3ad0*/  ULEA UR32, UR46, UR14, 0xa ;  /* 0x0000000e2e207291 */ /* 0x000fe4000f8e50ff */
[----:B------:R-:W-:Y:S01]  /*3ae0*/  UISETP.NE.AND UP1, UPT, UR18, 0x8, UPT ;  /* 0x000000081200788c */ /* 0x000fe2000bf25270 */
[----:B------:R-:W-:Y:S01]  /*3af0*/  PLOP3.LUT P0, PT, PT, PT, UP0, 0x80, 0x8 ;  /* 0x000000000008781c */ /* 0x000fe20003f0f008 */
[----:B------:R-:W-:Y:S02]  /*3b00*/  UIADD3 UR44, UPT, UPT, UR32, 0x2, URZ ;  /* 0x00000002202c7890 */ /* 0x000fe4000fffe0ff */
[----:B------:R-:W-:Y:S02]  /*3b10*/  USEL UR31, URZ, 0x1, UP1 ;  /* 0x00000001ff1f7887 */ /* 0x000fe40008800000 */
[----:B------:R-:W-:Y:S02]  /*3b20*/  USEL UR18, UR18, URZ, UP1 ;  /* 0x000000ff12127287 */ /* 0x000fe40008800000 */
[----:B------:R-:W-:Y:S02]  /*3b30*/  UIADD3 UR40, UPT, UPT, UR32, 0x4, URZ ;  /* 0x0000000420287890 */ /* 0x000fe4000fffe0ff */
[----:B------:R-:W-:Y:S01]  /*3b40*/  @UP0 ULEA UR30, UR18, UR7, 0x3 ;  /* 0x00000007121e0291 */ /* 0x000fe2000f8e18ff */
[----:B------:R-:W-:Y:S01]  /*3b50*/  LOP3.LUT R2, R2, UR31, RZ, 0x3c, !PT ;  /* 0x0000001f02027c12 */ /* 0x000fe2000f8e3cff */
[----:B------:R-:W-:Y:S02]  /*3b60*/  UIADD3 UR36, UPT, UPT, UR32, 0x6, URZ ;  /* 0x0000000620247890 */ /* 0x000fe4000fffe0ff */
[----:B------:R-:W-:Y:S01]  /*3b70*/  UIADD3 UR8, UPT, UPT, UR8, 0x40, URZ ;  /* 0x0000004008087890 */ /* 0x000fe2000fffe0ff */
[----:B-1----:R-:W-:Y:S01]  /*3b80*/  @P0 SHF.L.U32 R0, R2, 0x1f, RZ ;  /* 0x0000001f02000819 */ /* 0x002fe200000006ff */
[----:B------:R-:W-:Y:S02]  /*3b90*/  UIADD3 UR17, UPT, UPT, UR17, 0x1, URZ ;  /* 0x0000000111117890 */ /* 0x000fe4000fffe0ff */
[----:B------:R-:W-:Y:S01]  /*3ba0*/  UIADD3 UR15, UPT, UPT, UR15, -0x1, URZ ;  /* 0xffffffff0f0f7890 */ /* 0x000fe2000fffe0ff */
[----:B------:R2:W3:Y:S01]  /*3bb0*/  @P0 SYNCS.PHASECHK.TRANS64.TRYWAIT P2, [UR30], R0 ;  /* 0x00000000ff0005a7 */ /* 0x0004e2000804111e */
[----:B------:R-:W-:Y:S02]  /*3bc0*/  ULEA UR30, UR46, UR13, 0x9 ;  /* 0x0000000d2e1e7291 */ /* 0x000fe4000f8e48ff */
[----:B------:R-:W-:Y:S02]  /*3bd0*/  UISETP.NE.AND UP0, UPT, UR17, UR16, UPT ;  /* 0x000000101100728c */ /* 0x000fe4000bf05270 */
[----:B------:R-:W-:Y:S02]  /*3be0*/  UIADD3 UR42, UPT, UPT, UR30, 0x2, URZ ;  /* 0x000000021e2a7890 */ /* 0x000fe4000fffe0ff */
[----:B------:R-:W-:Y:S02]  /*3bf0*/  UIADD3 UR38, UPT, UPT, UR30, 0x4, URZ ;  /* 0x000000041e267890 */ /* 0x000fe4000fffe0ff */
[----:B------:R-:W-:Y:S01]  /*3c00*/  UIADD3 UR34, UPT, UPT, UR30, 0x6, URZ ;  /* 0x000000061e227890 */ /* 0x000fe2000fffe0ff */
[----:B------:R-:W-:Y:S01]  /*3c10*/  UMOV UR33, 0x40004040 ;  /* 0x4000404000217882 */ /* 0x000fe20000000000 */
[----:B------:R-:W-:Y:S01]  /*3c20*/  UMOV UR31, 0x40004040 ;  /* 0x40004040001f7882 */ /* 0x000fe20000000000 */
[----:B------:R-:W-:Y:S01]  /*3c30*/  UMOV UR45, 0x40004040 ;  /* 0x40004040002d7882 */ /* 0x000fe20000000000 */
[----:B------:R2:W-:Y:S01]  /*3c40*/  UTCHMMA.2CTA gdesc[UR30], gdesc[UR32], tmem[UR10], tmem[UR28], idesc[UR29], UP3 ;  /* 0x00ff1c201e0075ea */ /* 0x0005e20009a0000a */
[----:B------:R-:W-:Y:S01]  /*3c50*/  UPLOP3.LUT UP3, UPT, UPT, UPT, UPT, 0x80, 0x8 ;  /* 0x000000000008789c */ /* 0x000fe20003f6f070 */
[----:B------:R-:W-:Y:S01]  /*3c60*/  UMOV UR43, 0x40004040 ;  /* 0x40004040002b7882 */ /* 0x000fe20000000000 */
[----:B------:R-:W-:Y:S01]  /*3c70*/  UMOV UR41, 0x40004040 ;  /* 0x4000404000297882 */ /* 0x000fe20000000000 */
[----:B------:R2:W-:Y:S01]  /*3c80*/  UTCHMMA.2CTA gdesc[UR42], gdesc[UR44], tmem[UR10], tmem[UR26], idesc[UR27], UPT ;  /* 0x00ff1a2c2a0075ea */ /* 0x0005e2000ba0000a */
[----:B------:R-:W-:Y:S01]  /*3c90*/  UMOV UR39, 0x40004040 ;  /* 0x4000404000277882 */ /* 0x000fe20000000000 */
[----:B------:R-:W-:Y:S01]  /*3ca0*/  UMOV UR37, 0x40004040 ;  /* 0x4000404000257882 */ /* 0x000fe20000000000 */
[----:B------:R-:W-:Y:S01]  /*3cb0*/  UMOV UR35, 0x40004040 ;  /* 0x4000404000237882 */ /* 0x000fe20000000000 */
[----:B------:R2:W-:Y:S01]  /*3cc0*/  UTCHMMA.2CTA gdesc[UR38], gdesc[UR40], tmem[UR10], tmem[UR24], idesc[UR25], UPT ;  /* 0x00ff1828260075ea */ /* 0x0005e2000ba0000a */
[----:B------:R2:W-:Y:S01]  /*3cd0*/  UTCHMMA.2CTA gdesc[UR34], gdesc[UR36], tmem[UR10], tmem[UR22], idesc[UR23], UPT ;  /* 0x00ff1624220075ea */ /* 0x0005e2000ba0000a */
[----:B------:R2:W-:Y:S01]  /*3ce0*/  UTCBAR.2CTA.MULTICAST [UR8], URZ, UR12 ;  /* 0x000000ff080073e9 */ /* 0x0005e2000820080c */
[----:B------:R-:W-:Y:S01]  /*3cf0*/  UMOV UR46, UR18 ;  /* 0x00000012002e7c82 */ /* 0x000fe20008000000 */
[----:B------:R-:W-:Y:S05]  /*3d00*/  BRA.U UP0, `(.L_x_77) ;  /* 0xfffffffd00507547 */ /* 0x000fea000b83ffff */
.L_x_74:
[----:B------:R-:W-:Y:S01]  /*3d10*/  UIADD3 UR9, UPT, UPT, UR9, 0xf0, URZ ;  /* 0x000000f009097890 */ /* 0x000fe2000fffe0ff */
[----:B------:R-:W-:-:S08]  /*3d20*/  UMOV UR17, UR16 ;  /* 0x0000001000117c82 */ /* 0x000fd00008000000 */
[----:B------:R4:W-:Y:S01]  /*3d30*/  UTCBAR.2CTA.MULTICAST [UR9], URZ, UR11 ;  /* 0x000000ff090073e9 */ /* 0x0009e2000820080b */
[----:B------:R-:W-:Y:S02]  /*3d40*/  NOP ;  /* 0x0000000000007918 */ /* 0x000fe40000000000 */
.L_x_72:
[----:B------:R-:W-:Y:S01]  /*3d50*/  UIADD3 UR19, UPT, UPT, UR19, 0x1, URZ ;  /* 0x0000000113137890 */ /* 0x000fe2000fffe0ff */
[----:B------:R-:W-:-:S03]  /*3d60*/  ISETP.NE.AND P0, PT, R8, 0x2, PT ;  /* 0x000000020800780c */ /* 0x000fc60003f05270 */
[----:B------:R-:W-:Y:S01]  /*3d70*/  UISETP.NE.AND UP0, UPT, UR19, 0x4, UPT ;  /* 0x000000041300788c */ /* 0x000fe2000bf05270 */
[----:B-12---:R-:W-:Y:S02]  /*3d80*/  SEL R0, RZ, 0x1, P0 ;  /* 0x00000001ff007807 */ /* 0x006fe40000000000 */
[----:B------:R-:W-:Y:S01]  /*3d90*/  SEL R8, R8, RZ, P0 ;  /* 0x000000ff08087207 */ /* 0x000fe20000000000 */
[----:B------:R-:W-:Y:S01]  /*3da0*/  USEL UR8, URZ, 0x1, UP0 ;  /* 0x00000001ff087887 */ /* 0x000fe20008000000 */
[----:B------:R-:W-:Y:S01]  /*3db0*/  LOP3.LUT R3, R3, R0, RZ, 0x3c, !PT ;  /* 0x0000000003037212 */ /* 0x000fe200078e3cff */
[----:B------:R-:W-:-:S04]  /*3dc0*/  USEL UR19, UR19, URZ, UP0 ;  /* 0x000000ff13137287 */ /* 0x000fc80008000000 */
[----:B------:R-:W-:Y:S01]  /*3dd0*/  LOP3.LUT R9, R9, UR8, RZ, 0x3c, !PT ;  /* 0x0000000809097c12 */ /* 0x000fe2000f8e3cff */
[----:B------:R-:W-:Y:S07]  /*3de0*/  @P1 BRA `(.L_x_78) ;  /* 0xfffffff800881947 */ /* 0x000fee000383ffff */
[----:B------:R-:W1:Y:S01]  /*3df0*/  S2UR UR6, SR_CgaCtaId ;  /* 0x00000000000679c3 */ /* 0x000e620000008800 */
[----:B------:R-:W-:Y:S01]  /*3e00*/  ELECT P0, URZ, PT ;  /* 0x0000000000ff782f */ /* 0x000fe20003800000 */
[----:B------:R-:W-:Y:S01]  /*3e10*/  HFMA2 R0, -RZ, RZ, 0, 5.9604644775390625e-08 ;  /* 0x00000001ff007431 */ /* 0x000fe200000001ff */
[----:B------:R-:W-:-:S05]  /*3e20*/  UMOV UR8, 0x40 ;  /* 0x0000004000087882 */ /* 0x000fca0000000000 */
[----:B------:R-:W-:Y:S01]  /*3e30*/  UVIRTCOUNT.DEALLOC.SMPOOL 0x80 ;  /* 0x000000800000784c */ /* 0x000fe20000000000 */
[----:B------:R-:W-:Y:S02]  /*3e40*/  UISETP.NE.AND UP0, UPT, UR5, URZ, UPT ;  /* 0x000000ff0500728c */ /* 0x000fe4000bf05270 */
[----:B-1----:R-:W-:-:S09]  /*3e50*/  ULEA UR6, UR6, UR8, 0x18 ;  /* 0x0000000806067291 */ /* 0x002fd2000f8ec0ff */
[----:B------:R1:W-:Y:S01]  /*3e60*/  @P0 STS.U8 [UR6+0x1c], R0 ;  /* 0x00001c00ff000988 */ /* 0x0003e20008000006 */
[----:B------:R-:W-:Y:S05]  /*3e70*/  BRA.U UP0, `(.L_x_79) ;  /* 0x0000000100a07547 */ /* 0x000fea000b800000 */
[----:B------:R-:W-:Y:S01]  /*3e80*/  UIADD3 UR5, UPT, UPT, UR7, 0x110, URZ ;  /* 0x0000011007057890 */ /* 0x000fe2000fffe0ff */
[----:B------:R-:W-:-:S03]  /*3e90*/  SHF.L.U32 R3, R9, 0x1f, RZ ;  /* 0x0000001f09037819 */ /* 0x000fc600000006ff */
[----:B------:R-:W-:-:S09]  /*3ea0*/  ULEA UR8, UR19, UR5, 0x3 ;  /* 0x0000000513087291 */ /* 0x000fd2000f8e18ff */
[----:B------:R-:W2:Y:S02]  /*3eb0*/  SYNCS.PHASECHK.TRANS64.TRYWAIT P0, [UR8], R3 ;  /* 0x00000003ff0075a7 */ /* 0x000ea40008001108 */
[----:B--2---:R-:W-:Y:S05]  /*3ec0*/  @!P0 BRA `(.L_x_80) ;  /* 0x0000008400a48947 */ /* 0x004fea0003800000 */
.L_x_220:
[----:B----4-:R-:W-:-:S04]  /*3ed0*/  UIADD3 UR9, UPT, UPT, UR19, 0x1, URZ ;  /* 0x0000000113097890 */ /* 0x010fc8000fffe0ff */
        /* <DEDUP_REMOVED lines=8> */
.L_x_222:
        /* <DEDUP_REMOVED lines=9> */
.L_x_224:
[----:B------:R-:W-:-:S04]  /*3ff0*/  UIADD3 UR9, UPT, UPT, UR9, 0x1, URZ ;  /* 0x0000000109097890 */ /* 0x000fc8000fffe0ff */
[----:B------:R-:W-:-:S04]  /*4000*/  UISETP.NE.AND UP1, UPT, UR9, 0x4, UPT ;  /* 0x000000040900788c */ /* 0x000fc8000bf25270 */
[----:B------:R-:W-:Y:S02]  /*4010*/  USEL UR8, URZ, 0x1, UP1 ;  /* 0x00000001ff087887 */ /* 0x000fe40008800000 */
[----:B------:R-:W-:-:S04]  /*4020*/  USEL UR9, UR9, URZ, UP1 ;  /* 0x000000ff09097287 */ /* 0x000fc80008800000 */
[----:B------:R-:W-:Y:S01]  /*4030*/  ULEA UR9, UR9, UR5, 0x3 ;  /* 0x0000000509097291 */ /* 0x000fe2000f8e18ff */
[----:B-1----:R-:W-:-:S04]  /*4040*/  LOP3.LUT R3, R2, UR8, RZ, 0x3c, !PT ;  /* 0x0000000802037c12 */ /* 0x002fc8000f8e3cff */
[----:B------:R-:W-:Y:S01]  /*4050*/  SHF.L.U32 R3, R3, 0x1f, RZ ;  /* 0x0000001f03037819 */ /* 0x000fe200000006ff */
[----:B------:R-:W-:-:S04]  /*4060*/  IMAD.U32 R0, RZ, RZ, UR9 ;  /* 0x00000009ff007e24 */ /* 0x000fc8000f8e00ff */
[----:B------:R1:W2:Y:S03]  /*4070*/  SYNCS.PHASECHK.TRANS64.TRYWAIT P0, [R0+URZ], R3 ;  /* 0x00000003000075a7 */ /* 0x0002a600080011ff */
[----:B--2---:R-:W-:Y:S05]  /*4080*/  @!P0 NANOSLEEP.SYNCS 0x989680 ;  /* 0x009896800000895d */ /* 0x004fea0003900000 */
[----:B------:R-:W2:Y:S02]  /*4090*/  @!P0 SYNCS.PHASECHK.TRANS64 P0, [R0+URZ], R3 ;  /* 0x00000003000085a7 */ /* 0x000ea400080010ff */
[----:B--2---:R-:W-:Y:S05]  /*40a0*/  @P0 BRA `(.L_x_83) ;  /* 0x0000000000200947 */ /* 0x004fea0003800000 */
.L_x_84:
[----:B--2---:R2:W4:Y:S02]  /*40b0*/  SYNCS.PHASECHK.TRANS64.TRYWAIT P0, [R0+URZ], R3 ;  /* 0x00000003000075a7 */ /* 0x00452400080011ff */
[----:B----4-:R-:W-:Y:S05]  /*40c0*/  @!P0 NANOSLEEP.SYNCS 0x989680 ;  /* 0x009896800000895d */ /* 0x010fea0003900000 */
[----:B------:R-:W4:Y:S02]  /*40d0*/  @!P0 SYNCS.PHASECHK.TRANS64 P0, [R0+URZ], R3 ;  /* 0x00000003000085a7 */ /* 0x000f2400080010ff */
[----:B----4-:R-:W-:Y:S05]  /*40e0*/  @!P0 BRA `(.L_x_84) ;  /* 0xfffffffc00f08947 */ /* 0x010fea000383ffff */
[----:B------:R-:W-:Y:S05]  /*40f0*/  BRA `(.L_x_83) ;  /* 0x00000000000c7947 */ /* 0x000fea0003800000 */
.L_x_79:
[----:B------:R-:W-:-:S04]  /*4100*/  UIADD3 UR5, UPT, UPT, UR7, 0x150, URZ ;  /* 0x0000015007057890 */ /* 0x000fc8000fffe0ff */
[----:B------:R-:W-:-:S09]  /*4110*/  UPRMT UR5, UR4, 0x654, UR5 ;  /* 0x0000065404057896 */ /* 0x000fd20008000005 */
[----:B------:R-:W-:Y:S03]  /*4120*/  SYNCS.ARRIVE.TRANS64.RED.A1T0 RZ, [UR5], RZ ;  /* 0x000000ffffff79a7 */ /* 0x000fe60008100405 */
.L_x_83:
[----:B-12---:R-:W-:Y:S01]  /*4130*/  SHF.L.U32 R3, RZ, 0x1f, RZ ;  /* 0x0000001fff037819 */ /* 0x006fe200000006ff */
[----:B------:R-:W-:Y:S01]  /*4140*/  UIADD3 UR5, UPT, UPT, UR7, 0x150, URZ ;  /* 0x0000015007057890 */ /* 0x000fe2000fffe0ff */
[----:B------:R-:W-:Y:S02]  /*4150*/  PLOP3.LUT P0, PT, PT, PT, UP0, 0x80, 0x8 ;  /* 0x000000000008781c */ /* 0x000fe40003f0f008 */
[----:B------:R-:W1:Y:S02]  /*4160*/  SYNCS.PHASECHK.TRANS64.TRYWAIT P1, [UR7+0x150], R3 ;  /* 0x00015003ff0075a7 */ /* 0x000e640008021107 */
[----:B-1----:R-:W-:Y:S09]  /*4170*/  @!P1 BRA `(.L_x_85) ;  /* 0x0000008400409947 */ /* 0x002ff20003800000 */
.L_x_226:
[----:B------:R-:W-:Y:S01]  /*4180*/  @!UP0 UPRMT UR5, UR4, 0x654, UR5 ;  /* 0x0000065404058896 */ /* 0x000fe20008000005 */
[----:B------:R-:W-:Y:S02]  /*4190*/  UMOV UR8, 0xffff ;  /* 0x0000ffff00087882 */ /* 0x000fe40000000000 */
[----:B------:R-:W-:-:S06]  /*41a0*/  UMOV UR4, 0x1 ;  /* 0x0000000100047882 */ /* 0x000fcc0000000000 */
[----:B------:R-:W-:Y:S01]  /*41b0*/  @!P0 SYNCS.ARRIVE.TRANS64.RED.A1T0 RZ, [UR5], RZ ;  /* 0x000000ffffff89a7 */ /* 0x000fe20008100405 */
[----:B------:R-:W-:Y:S01]  /*41c0*/  NOP ;  /* 0x0000000000007918 */ /* 0x000fe20000000000 */
[----:B-1----:R-:W1:Y:S01]  /*41d0*/  LDS R0, [UR6+0x14] ;  /* 0x00001406ff007984 */ /* 0x002e620008000800 */
[----:B------:R-:W-:-:S04]  /*41e0*/  ULOP3.LUT UR5, UR21, 0xffff, URZ, 0xc0, !UPT ;  /* 0x0000ffff15057892 */ /* 0x000fc8000f8ec0ff */
[----:B------:R-:W-:-:S04]  /*41f0*/  USHF.R.U32.HI UR5, URZ, 0x5, UR5 ;  /* 0x00000005ff057899 */ /* 0x000fc80008011605 */
[----:B------:R-:W-:Y:S02]  /*4200*/  USHF.L.U32 UR8, UR8, UR5, URZ ;  /* 0x0000000508087299 */ /* 0x000fe400080006ff */
[----:B------:R-:W-:-:S04]  /*4210*/  USHF.L.U32 UR4, UR4, UR5, URZ ;  /* 0x0000000504047299 */ /* 0x000fc800080006ff */
[----:B-1----:R-:W-:-:S04]  /*4220*/  LOP3.LUT R0, R0, UR8, RZ, 0xc0, !PT ;  /* 0x0000000800007c12 */ /* 0x002fc8000f8ec0ff */
[----:B------:R-:W-:-:S13]  /*4230*/  ISETP.NE.AND P0, PT, R0, UR8, PT ;  /* 0x0000000800007c0c */ /* 0x000fda000bf05270 */
[----:B------:R-:W-:Y:S05]  /*4240*/  @P0 BRA `(.L_x_86) ;  /* 0x0000000000580947 */ /* 0x000fea0003800000 */
[----:B------:R-:W1:Y:S02]  /*4250*/  LDS R0, [UR6+0x18] ;  /* 0x00001806ff007984 */ /* 0x000e640008000800 */
[----:B-1----:R-:W-:-:S04]  /*4260*/  LOP3.LUT R0, R0, UR4, RZ, 0xc0, !PT ;  /* 0x0000000400007c12 */ /* 0x002fc8000f8ec0ff */
[----:B------:R-:W-:-:S13]  /*4270*/  ISETP.NE.AND P0, PT, R0, UR4, PT ;  /* 0x0000000400007c0c */ /* 0x000fda000bf05270 */
[----:B------:R-:W-:Y:S05]  /*4280*/  @P0 BRA `(.L_x_87) ;  /* 0x00000000003c0947 */ /* 0x000fea0003800000 */
[----:B------:R-:W1:Y:S01]  /*4290*/  S2R R2, SR_LANEID ;  /* 0x0000000000027919 */ /* 0x000e620000000000 */
[----:B------:R-:W-:Y:S01]  /*42a0*/  ULOP3.LUT UR8, URZ, UR8, URZ, 0x33, !UPT ;  /* 0x00000008ff087292 */ /* 0x000fe2000f8e33ff */
[----:B------:R-:W-:Y:S01]  /*42b0*/  LOP3.LUT R4, RZ, UR4, RZ, 0x33, !PT ;  /* 0x00000004ff047c12 */ /* 0x000fe2000f8e33ff */
[----:B------:R-:W-:Y:S02]  /*42c0*/  VOTEU.ANY UR7, UPT, PT ;  /* 0x0000000000077886 */ /* 0x000fe400038e0100 */
[----:B------:R-:W-:Y:S01]  /*42d0*/  UFLO.U32 UR7, UR7 ;  /* 0x00000007000772bd */ /* 0x000fe200080e0000 */
[----:B------:R-:W2:Y:S01]  /*42e0*/  REDUX UR4, R4 ;  /* 0x00000000040473c4 */ /* 0x000ea20000000000 */
[----:B------:R-:W-:-:S06]  /*42f0*/  IMAD.U32 R0, RZ, RZ, UR8 ;  /* 0x00000008ff007e24 */ /* 0x000fcc000f8e00ff */
[----:B------:R1:W-:Y:S01]  /*4300*/  UTCATOMSWS.AND URZ, UR8 ;  /* 0x0000000800ff79e3 */ /* 0x0003e20008000000 */
[----:B------:R-:W3:Y:S01]  /*4310*/  REDUX UR5, R0 ;  /* 0x00000000000573c4 */ /* 0x000ee20000000000 */
[----:B-1----:R-:W-:Y:S01]  /*4320*/  ISETP.EQ.U32.AND P0, PT, R2, UR7, PT ;  /* 0x0000000702007c0c */ /* 0x002fe2000bf02070 */
[----:B--2---:R-:W-:Y:S01]  /*4330*/  IMAD.U32 R2, RZ, RZ, UR4 ;  /* 0x00000004ff027e24 */ /* 0x004fe2000f8e00ff */
[----:B---3--:R-:W-:-:S11]  /*4340*/  MOV R3, UR5 ;  /* 0x0000000500037c02 */ /* 0x008fd60008000f00 */
[----:B------:R1:W-:Y:S04]  /*4350*/  @P0 ATOMS.AND RZ, [UR6+0x14], R3 ;  /* 0x00001403ffff098c */ /* 0x0003e8000a800006 */
[----:B------:R1:W-:Y:S01]  /*4360*/  @P0 ATOMS.AND RZ, [UR6+0x18], R2 ;  /* 0x00001802ffff098c */ /* 0x0003e2000a800006 */
[----:B------:R-:W-:Y:S05]  /*4370*/  BRA `(.L_x_88) ;  /* 0x0000000000147947 */ /* 0x000fea0003800000 */
.L_x_87:
[----:B------:R-:W-:Y:S02]  /*4380*/  MOV R2, 0x43a0 ;  /* 0x000043a000027802 */ /* 0x000fe40000000f00 */
[----:B---345:R-:W-:Y:S05]  /*4390*/  CALL.REL.NOINC `($__internal_0_$__cuda_sm10x_tcgen05_guardrail_trap_col_being_dealloced_not_returned_by_alloc) ;  /* 0x0000008800d07944 */ /* 0x038fea0003c00000 */
[----:B------:R-:W-:Y:S05]  /*43a0*/  BRA `(.L_x_88) ;  /* 0x0000000000087947 */ /* 0x000fea0003800000 */
.L_x_86:
[----:B------:R-:W-:Y:S02]  /*43b0*/  MOV R2, 0x43d0 ;  /* 0x000043d000027802 */ /* 0x000fe40000000f00 */
[----:B---345:R-:W-:Y:S05]  /*43c0*/  CALL.REL.NOINC `($__internal_2_$__cuda_sm10x_tcgen05_guardrail_trap_unallocated_columns_being_dealloced) ;  /* 0x0000008800dc7944 */ /* 0x038fea0003c00000 */
.L_x_88:
[----:B------:R-:W-:Y:S01]  /*43d0*/  NOP ;  /* 0x0000000000007918 */ /* 0x000fe20000000000 */
[----:B----4-:R-:W-:Y:S05]  /*43e0*/  EXIT ;  /* 0x000000000000794d */ /* 0x010fea0003800000 */
.L_x_59:
[----:B------:R-:W-:-:S09]  /*43f0*/  UISETP.NE.OR UP5, UPT, UR10, 0x3, !UP5 ;  /* 0x000000030a00788c */ /* 0x000fd2000efa5670 */
[----:B------:R-:W-:Y:S05]  /*4400*/  BRA.U UP5, `(.L_x_89) ;  /* 0x0000001905587547 */ /* 0x000fea000b800000 */
[----:B------:R-:W1:Y:S01]  /*4410*/  LDC R0, c[0x0][0xb30] ;  /* 0x0002cc00ff007b82 */ /* 0x000e620000000800 */
[----:B------:R-:W2:Y:S01]  /*4420*/  LDCU.64 UR8, c[0x0][0x888] ;  /* 0x00011100ff0877ac */ /* 0x000ea20008000a00 */
[----:B------:R-:W-:Y:S02]  /*4430*/  HFMA2 R25, -RZ, RZ, 0, 0 ;  /* 0x00000000ff197431 */ /* 0x000fe400000001ff */
[----:B------:R-:W-:Y:S01]  /*4440*/  IMAD.MOV.U32 R27, RZ, RZ, RZ ;  /* 0x000000ffff1b7224 */ /* 0x000fe200078e00ff */
[----:B------:R-:W3:Y:S01]  /*4450*/  LDCU.64 UR4, c[0x0][0x890] ;  /* 0x00011200ff0477ac */ /* 0x000ee20008000a00 */
[----:B------:R-:W-:Y:S02]  /*4460*/  IMAD.MOV.U32 R23, RZ, RZ, 0x2000 ;  /* 0x00002000ff177424 */ /* 0x000fe400078e00ff */
[----:B------:R-:W4:Y:S01]  /*4470*/  LDC R19, c[0x0][0x370] ;  /* 0x0000dc00ff137b82 */ /* 0x000f220000000800 */
[----:B------:R-:W-:Y:S01]  /*4480*/  UMOV UR6, 0x400 ;  /* 0x0000040000067882 */ /* 0x000fe20000000000 */
[----:B------:R-:W-:-:S02]  /*4490*/  UPLOP3.LUT UP1, UPT, UPT, UPT, UPT, 0x40, 0x4 ;  /* 0x000000000004789c */ /* 0x000fc40003f2e870 */
[----:B------:R-:W-:-:S04]  /*44a0*/  ULEA UR6, UR37, UR6, 0x18 ;  /* 0x0000000625067291 */ /* 0x000fc8000f8ec0ff */
[----:B------:R-:W4:Y:S01]  /*44b0*/  LDC R2, c[0x0][0xb0c] ;  /* 0x0002c300ff027b82 */ /* 0x000f220000000800 */
[----:B------:R-:W-:Y:S02]  /*44c0*/  UIADD3 UR49, UPT, UPT, UR6, 0x80, URZ ;  /* 0x0000008006317890 */ /* 0x000fe4000fffe0ff */
[----:B--2---:R-:W-:Y:S02]  /*44d0*/  UISETP.NE.U32.AND UP3, UPT, UR8, URZ, UPT ;  /* 0x000000ff0800728c */ /* 0x004fe4000bf65070 */
[----:B------:R-:W-:Y:S02]  /*44e0*/  UIADD3 UR41, UPT, UPT, UR6, 0x88, URZ ;  /* 0x0000008806297890 */ /* 0x000fe4000fffe0ff */
[----:B---3--:R-:W-:Y:S01]  /*44f0*/  UISETP.NE.U32.AND UP4, UPT, UR4, URZ, UPT ;  /* 0x000000ff0400728c */ /* 0x008fe2000bf85070 */
[----:B------:R-:W2:Y:S01]  /*4500*/  LDC R18, c[0x0][0xb20] ;  /* 0x0002c800ff127b82 */ /* 0x000ea20000000800 */
[----:B-1----:R-:W-:Y:S01]  /*4510*/  ISETP.NE.AND P1, PT, R0, 0x1, PT ;  /* 0x000000010000780c */ /* 0x002fe20003f25270 */
[----:B------:R-:W-:-:S02]  /*4520*/  UISETP.NE.AND.EX UP3, UPT, UR9, URZ, UPT, UP3 ;  /* 0x000000ff0900728c */ /* 0x000fc4000bf65330 */
[----:B------:R-:W-:Y:S02]  /*4530*/  UIADD3 UR33, UPT, UPT, UR6, 0x90, URZ ;  /* 0x0000009006217890 */ /* 0x000fe4000fffe0ff */
[----:B------:R-:W-:Y:S02]  /*4540*/  UIADD3 UR25, UPT, UPT, UR6, 0x98, URZ ;  /* 0x0000009806197890 */ /* 0x000fe4000fffe0ff */
[----:B-----5:R-:W1:Y:S01]  /*4550*/  LDC.64 R32, c[0x0][0x348] ;  /* 0x0000d200ff207b82 */ /* 0x020e620000000a00 */
[----:B------:R-:W-:-:S07]  /*4560*/  UISETP.NE.AND.EX UP4, UPT, UR5, URZ, UPT, UP4 ;  /* 0x000000ff0500728c */ /* 0x000fce000bf85340 */
[----:B------:R-:W3:Y:S08]  /*4570*/  LDC.64 R16, c[0x0][0xb10] ;  /* 0x0002c400ff107b82 */ /* 0x000ef00000000a00 */
[----:B------:R-:W1:Y:S08]  /*4580*/  LDC.64 R6, c[0x0][0xb18] ;  /* 0x0002c600ff067b82 */ /* 0x000e700000000a00 */
[----:B------:R-:W1:Y:S08]  /*4590*/  LDC.64 R4, c[0x0][0xb28] ;  /* 0x0002ca00ff047b82 */ /* 0x000e700000000a00 */
[----:B--2-4-:R-:W1:Y:S02]  /*45a0*/  LDC R22, c[0x0][0x374] ;  /* 0x0000dd00ff167b82 */ /* 0x014e640000000800 */
.L_x_104:
[----:B------:R-:W-:Y:S02]  /*45b0*/  LEA R0, R27, UR6, 0x3 ;  /* 0x000000061b007c11 */ /* 0x000fe4000f8e18ff */
[----:B------:R-:W-:Y:S02]  /*45c0*/  SHF.L.U32 R3, R25, 0x1f, RZ ;  /* 0x0000001f19037819 */ /* 0x000fe400000006ff */
[----:B------:R-:W-:Y:S02]  /*45d0*/  LEA R28, R27, UR6, 0x4 ;  /* 0x000000061b1c7c11 */ /* 0x000fe4000f8e20ff */
[----:B--2---:R-:W2:Y:S02]  /*45e0*/  SYNCS.PHASECHK.TRANS64.TRYWAIT P0, [R0+URZ+0xd0], R3 ;  /* 0x0000d003000075a7 */ /* 0x004ea400080011ff */
[----:B--2---:R-:W-:Y:S05]  /*45f0*/  @!P0 BRA `(.L_x_90) ;  /* 0x0000008000388947 */ /* 0x004fea0003800000 */
.L_x_227:
[----:B------:R-:W-:Y:S01]  /*4600*/  ISETP.GE.AND P0, PT, R26, 0x1, PT ;  /* 0x000000011a00780c */ /* 0x000fe20003f06270 */
[----:B------:R-:W4:Y:S01]  /*4610*/  LDS.128 R28, [R28+0x160] ;  /* 0x000160001c1c7984 */ /* 0x000f220000000c00 */
[----:B--2---:R-:W-:Y:S01]  /*4620*/  VIADD R0, R0, 0xe0 ;  /* 0x000000e000007836 */ /* 0x004fe20000000000 */
[----:B------:R-:W-:Y:S01]  /*4630*/  @!PT LDS RZ, [RZ] ;  /* 0x00000000fffff984 */ /* 0x000fe20000000800 */
[----:B------:R-:W-:Y:S01]  /*4640*/  @!PT LDS RZ, [RZ] ;  /* 0x00000000fffff984 */ /* 0x000fe20000000800 */
[----:B------:R-:W-:Y:S01]  /*4650*/  @!PT LDS RZ, [RZ] ;  /* 0x00000000fffff984 */ /* 0x000fe20000000800 */
[----:B------:R-:W-:Y:S01]  /*4660*/  @!PT LDS RZ, [RZ] ;  /* 0x00000000fffff984 */ /* 0x000fe20000000800 */
[----:B------:R2:W-:Y:S06]  /*4670*/  MEMBAR.ALL.CTA ;  /* 0x0000000000007992 */ /* 0x0005ec0000008000 */
[----:B--2---:R-:W2:Y:S01]  /*4680*/  FENCE.VIEW.ASYNC.S ;  /* 0x00000000000073c6 */ /* 0x004ea20000000000 */
[----:B------:R-:W-:Y:S04]  /*4690*/  PRMT R0, RZ, 0x654, R0 ;  /* 0x00000654ff007816 */ /* 0x000fe80000000000 */
[----:B--2---:R2:W-:Y:S01]  /*46a0*/  SYNCS.ARRIVE.TRANS64.RED.A1T0 RZ, [R0+URZ], RZ ;  /* 0x000000ff00ff79a7 */ /* 0x0045e200081004ff */
[----:B----4-:R-:W-:Y:S11]  /*46b0*/  LOP3.LUT P3, RZ, R30, 0x1, RZ, 0xc0, !PT ;  /* 0x000000011eff7812 */ /* 0x010ff6000786c0ff */
[----:B------:R-:W-:Y:S02]  /*46c0*/  @!UPT UIADD3 URZ, UPT, UPT, URZ, URZ, URZ ;  /* 0x000000fffffff290 */ /* 0x000fe4000fffe0ff */
[----:B------:R-:W-:Y:S02]  /*46d0*/  @P3 MOV R13, R28 ;  /* 0x0000001c000d3202 */ /* 0x000fe40000000f00 */
[----:B------:R-:W-:Y:S01]  /*46e0*/  @P3 LOP3.LUT R8, R29, 0xffff, RZ, 0xc0, !PT ;  /* 0x0000ffff1d083812 */ /* 0x000fe200078ec0ff */
[----:B--2---:R-:W-:Y:S06]  /*46f0*/  @!P0 BRA `(.L_x_91) ;  /* 0x0000000000a48947 */ /* 0x004fec0003800000 */
[----:B-1----:R-:W-:Y:S01]  /*4700*/  IMAD.HI.U32 R37, R22, R7, RZ ;  /* 0x0000000716257227 */ /* 0x002fe200078e00ff */
[----:B------:R-:W-:Y:S02]  /*4710*/  ISETP.NE.AND P0, PT, R6, 0x1, PT ;  /* 0x000000010600780c */ /* 0x000fe40003f05270 */
[----:B------:R-:W-:Y:S01]  /*4720*/  ISETP.NE.AND P2, PT, R26, 0x1, PT ;  /* 0x000000011a00780c */ /* 0x000fe20003f45270 */
[----:B---3--:R-:W-:Y:S01]  /*4730*/  IMAD.HI.U32 R34, R19, R16, RZ ;  /* 0x0000001013227227 */ /* 0x008fe200078e00ff */
[----:B------:R-:W-:Y:S02]  /*4740*/  SHF.R.U32.HI R37, RZ, R18, R37 ;  /* 0x00000012ff257219 */ /* 0x000fe40000011625 */
[----:B------:R-:W-:Y:S01]  /*4750*/  ISETP.NE.AND P4, PT, R2, 0x1, PT ;  /* 0x000000010200780c */ /* 0x000fe20003f85270 */
[----:B------:R-:W-:Y:S01]  /*4760*/  IMAD.HI.U32 R36, R13, R16, RZ ;  /* 0x000000100d247227 */ /* 0x000fe200078e00ff */
[----:B------:R-:W-:Y:S02]  /*4770*/  SHF.R.U32.HI R34, RZ, R17, R34 ;  /* 0x00000011ff227219 */ /* 0x000fe40000011622 */
[----:B------:R-:W-:Y:S01]  /*4780*/  SEL R3, R22, R37, !P0 ;  /* 0x0000002516037207 */ /* 0x000fe20004000000 */
[C---:B------:R-:W-:Y:S01]  /*4790*/  IMAD.HI.U32 R37, R8.reuse, R7, RZ ;  /* 0x0000000708257227 */ /* 0x040fe200078e00ff */
[----:B------:R-:W-:Y:S02]  /*47a0*/  SEL R11, R19, R34, !P4 ;  /* 0x00000022130b7207 */ /* 0x000fe40006000000 */
[----:B------:R-:W-:Y:S01]  /*47b0*/  SHF.R.U32.HI R36, RZ, R17, R36 ;  /* 0x00000011ff247219 */ /* 0x000fe20000011624 */
[----:B------:R-:W-:Y:S01]  /*47c0*/  IMAD.HI.U32 R38, R3, R4, RZ ;  /* 0x0000000403267227 */ /* 0x000fe200078e00ff */
[----:B------:R-:W-:Y:S03]  /*47d0*/  SHF.R.U32.HI R37, RZ, R18, R37 ;  /* 0x00000012ff257219 */ /* 0x000fe60000011625 */
[----:B------:R-:W-:Y:S01]  /*47e0*/  IMAD.HI.U32 R34, R11, R4, RZ ;  /* 0x000000040b227227 */ /* 0x000fe200078e00ff */
[----:B------:R-:W-:Y:S02]  /*47f0*/  @P2 SHF.R.U32.HI R3, RZ, R5, R38 ;  /* 0x00000005ff032219 */ /* 0x000fe40000011626 */
[----:B------:R-:W-:Y:S02]  /*4800*/  SEL R9, R8, R37, !P0 ;  /* 0x0000002508097207 */ /* 0x000fe40004000000 */
[----:B------:R-:W-:Y:S01]  /*4810*/  @P2 SHF.R.U32.HI R11, RZ, R5, R34 ;  /* 0x00000005ff0b2219 */ /* 0x000fe20000011622 */
[C---:B------:R-:W-:Y:S01]  /*4820*/  IMAD R10, R26.reuse, R3, RZ ;  /* 0x000000031a0a7224 */ /* 0x040fe200078e02ff */
[----:B------:R-:W-:Y:S01]  /*4830*/  SEL R3, R13, R36, !P4 ;  /* 0x000000240d037207 */ /* 0x000fe20006000000 */
[C---:B------:R-:W-:Y:S03]  /*4840*/  IMAD.HI.U32 R14, R9.reuse, R4, RZ ;  /* 0x00000004090e7227 */ /* 0x040fe600078e00ff */
[----:B------:R-:W-:Y:S01]  /*4850*/  ISETP.GE.AND P0, PT, R9, R10, PT ;  /* 0x0000000a0900720c */ /* 0x000fe20003f06270 */
[C---:B------:R-:W-:Y:S01]  /*4860*/  IMAD R12, R26.reuse, R11, RZ ;  /* 0x0000000b1a0c7224 */ /* 0x040fe200078e02ff */
[-C--:B------:R-:W-:Y:S04]  /*4870*/  SHF.R.U32.HI R14, RZ, R5.reuse, R14 ;  /* 0x00000005ff0e7219 */ /* 0x080fe8000001160e */
[----:B------:R-:W-:Y:S02]  /*4880*/  ISETP.GE.OR P0, PT, R3, R12, P0 ;  /* 0x0000000c0300720c */ /* 0x000fe40000706670 */
[----:B------:R-:W-:Y:S05]  /*4890*/  SEL R15, R9, R14, !P2 ;  /* 0x0000000e090f7207 */ /* 0x000fea0005000000 */
[----:B------:R-:W-:Y:S04]  /*48a0*/  IMAD.MOV R14, RZ, RZ, -R15 ;  /* 0x000000ffff0e7224 */ /* 0x000fe800078e0a0f */
[----:B------:R-:W-:Y:S02]  /*48b0*/  IMAD R14, R26, R14, R9 ;  /* 0x0000000e1a0e7224 */ /* 0x000fe400078e0209 */
[C---:B------:R-:W-:Y:S05]  /*48c0*/  @!P0 IMAD.HI.U32 R10, R3.reuse, R4, RZ ;  /* 0x00000004030a8227 */ /* 0x040fea00078e00ff */
[----:B------:R-:W-:Y:S04]  /*48d0*/  @!P0 SHF.R.U32.HI R10, RZ, R5, R10 ;  /* 0x00000005ff0a8219 */ /* 0x000fe8000001160a */
[----:B------:R-:W-:Y:S01]  /*48e0*/  @!P0 SEL R0, R3, R10, !P2 ;  /* 0x0000000a03008207 */ /* 0x000fe20005000000 */
[----:B------:R-:W-:Y:S03]  /*48f0*/  IMAD.MOV R10, RZ, RZ, -R3 ;  /* 0x000000ffff0a7224 */ /* 0x000fe600078e0a03 */
[----:B------:R-:W-:Y:S01]  /*4900*/  @!P0 IADD3 R15, PT, PT, R15, -R0, RZ ;  /* 0x800000000f0f8210 */ /* 0x000fe20007ffe0ff */
[----:B------:R-:W-:Y:S01]  /*4910*/  @!P0 IMAD R0, R11, R14, R0 ;  /* 0x0000000e0b008224 */ /* 0x000fe200078e0200 */
[----:B------:R-:W-:Y:S01]  /*4920*/  IADD3 R11, PT, PT, -R9, RZ, RZ ;  /* 0x000000ff090b7210 */ /* 0x000fe20007ffe1ff */
[----:B------:R-:W-:Y:S02]  /*4930*/  IMAD R13, R2, R10, R13 ;  /* 0x0000000a020d7224 */ /* 0x000fe400078e020d */
[----:B------:R-:W-:Y:S02]  /*4940*/  @!P0 IMAD R9, R15, R26, R3 ;  /* 0x0000001a0f098224 */ /* 0x000fe400078e0203 */
[----:B------:R-:W-:Y:S02]  /*4950*/  @!P0 IMAD.MOV.U32 R3, RZ, RZ, R0 ;  /* 0x000000ffff038224 */ /* 0x000fe400078e0000 */
[----:B------:R-:W-:Y:S02]  /*4960*/  IMAD R8, R6, R11, R8 ;  /* 0x0000000b06087224 */ /* 0x000fe400078e0208 */
[----:B------:R-:W-:Y:S02]  /*4970*/  IMAD R13, R3, R2, R13 ;  /* 0x00000002030d7224 */ /* 0x000fe400078e020d */
[----:B------:R-:W-:Y:S02]  /*4980*/  IMAD R8, R9, R6, R8 ;  /* 0x0000000609087224 */ /* 0x000fe400078e0208 */
.L_x_91:
[----:B------:R-:W-:Y:S05]  /*4990*/  BRA.U UP1, `(.L_x_92) ;  /* 0x0000000101107547 */ /* 0x000fea000b800000 */
[----:B------:R-:W-:Y:S04]  /*49a0*/  MOV R0, UR7 ;  /* 0x0000000700007c02 */ /* 0x000fe80008000f00 */
[----:B------:R-:W-:Y:S04]  /*49b0*/  SHF.L.U32 R3, R0, 0x1f, RZ ;  /* 0x0000001f00037819 */ /* 0x000fe800000006ff */
[----:B------:R-:W2:Y:S02]  /*49c0*/  SYNCS.PHASECHK.TRANS64.TRYWAIT P0, [UR6+0xc8], R3 ;  /* 0x0000c803ff0075a7 */ /* 0x000ea40008001106 */
[----:B--2---:R-:W-:Y:S05]  /*49d0*/  @!P0 BRA `(.L_x_93) ;  /* 0x0000007c00548947 */ /* 0x004fea0003800000 */
.L_x_92:
[----:B------:R-:W-:Y:S01]  /*49e0*/  R2UR UR50, R20 ;  /* 0x00000000143272ca */ /* 0x000fe200000e0000 */
[----:B------:R-:W-:Y:S01]  /*49f0*/  IMAD.MOV.U32 R12, RZ, RZ, 0x1 ;  /* 0x00000001ff0c7424 */ /* 0x000fe200078e00ff */
[----:B------:R-:W-:Y:S02]  /*4a00*/  R2UR UR51, R21 ;  /* 0x00000000153372ca */ /* 0x000fe400000e0000 */
[----:B------:R-:W-:Y:S02]  /*4a10*/  ISETP.NE.U32.AND P2, PT, RZ, UR4, PT ;  /* 0x00000004ff007c0c */ /* 0x000fe4000bf45070 */
[----:B------:R-:W-:Y:S02]  /*4a20*/  SHF.L.U32 R12, R12, 0x1f, RZ ;  /* 0x0000001f0c0c7819 */ /* 0x000fe400000006ff */
[----:B------:R-:W-:Y:S05]  /*4a30*/  ISETP.NE.AND.EX P2, PT, RZ, UR5, PT, P2 ;  /* 0x00000005ff007c0c */ /* 0x000fea000bf45320 */
[----:B------:R-:W-:Y:S02]  /*4a40*/  USHF.L.U32 UR50, UR50, 0x8, URZ ;  /* 0x0000000832327899 */ /* 0x000fe400080006ff */
[----:B------:R-:W-:Y:S01]  /*4a50*/  USHF.L.U32 UR51, UR51, 0x6, URZ ;  /* 0x0000000633337899 */ /* 0x000fe200080006ff */
[----:B------:R-:W-:Y:S11]  /*4a60*/  BRA.U !UP4, `(.L_x_94) ;  /* 0x000000010c347547 */ /* 0x000ff6000b800000 */
[----:B------:R-:W-:Y:S01]  /*4a70*/  UPLOP3.LUT UP0, UPT, UPT, UPT, UP3, 0x80, 0x8 ;  /* 0x000000000008789c */ /* 0x000fe20003f0f030 */
[----:B--2---:R-:W-:Y:S02]  /*4a80*/  HFMA2 R0, -RZ, RZ, 0, 5.9604644775390625e-08 ;  /* 0x00000001ff007431 */ /* 0x004fe400000001ff */
[----:B------:R-:W-:Y:S03]  /*4a90*/  IMAD.MOV.U32 R67, RZ, RZ, 0x1 ;  /* 0x00000001ff437424 */ /* 0x000fe600078e00ff */
[----:B------:R-:W-:Y:S05]  /*4aa0*/  PLOP3.LUT P0, PT, PT, PT, UP0, 0x80, 0x8 ;  /* 0x000000000008781c */ /* 0x000fea0003f0f008 */
[----:B------:R-:W2:Y:S01]  /*4ab0*/  @UP0 LDCU.64 UR10, c[0x0][0x888] ;  /* 0x00011100ff0a07ac */ /* 0x000ea20008000a00 */
[----:B------:R-:W-:Y:S07]  /*4ac0*/  @UP0 UIMAD UR8, UR36, UR4, URZ ;  /* 0x00000004240802a4 */ /* 0x000fee000f8e02ff */
[----:B------:R-:W-:Y:S01]  /*4ad0*/  @!P0 PRMT R67, R0, 0x7610, R67 ;  /* 0x0000761000438816 */ /* 0x000fe20000000043 */
[----:B--2---:R-:W-:Y:S03]  /*4ae0*/  @UP0 UIMAD.WIDE UR10, UR8, 0x4, UR10 ;  /* 0x00000004080a08a5 */ /* 0x004fe6000f8e020a */
[----:B------:R-:W2:Y:S03]  /*4af0*/  @!UP0 LDCU UR8, c[0x0][0x880] ;  /* 0x00011000ff0887ac */ /* 0x000ea60008000800 */
[----:B------:R-:W-:Y:S01]  /*4b00*/  IMAD.U32 R10, RZ, RZ, UR10 ;  /* 0x0000000aff0a7e24 */ /* 0x000fe2000f8e00ff */
[----:B------:R-:W-:Y:S05]  /*4b10*/  MOV R11, UR11 ;  /* 0x0000000b000b7c02 */ /* 0x000fea0008000f00 */
[----:B------:R4:W5:Y:S02]  /*4b20*/  @P0 LDG.E R35, desc[UR38][R10.64] ;  /* 0x000000260a230981 */ /* 0x000964000c1e1900 */
[----:B--2-4-:R-:W-:Y:S07]  /*4b30*/  @!P0 IMAD.U32 R35, RZ, RZ, UR8 ;  /* 0x00000008ff238e24 */ /* 0x014fee000f8e00ff */
.L_x_94:
[----:B-----5:R-:W-:Y:S01]  /*4b40*/  @!P2 FSETP.EQ.AND P0, PT, R35, RZ, PT ;  /* 0x000000ff2300a20b */ /* 0x020fe20003f02000 */
[----:B------:R-:W-:Y:S01]  /*4b50*/  @!UPT UIADD3 URZ, UPT, UPT, URZ, URZ, URZ ;  /* 0x000000fffffff290 */ /* 0x000fe2000fffe0ff */
[----:B------:R-:W-:Y:S11]  /*4b60*/  @!P2 BRA `(.L_x_95) ;  /* 0x000000000014a947 */ /* 0x000ff60003800000 */
[----:B------:R-:W-:Y:S02]  /*4b70*/  LOP3.LUT P2, RZ, R67, 0xff, RZ, 0xc0, !PT ;  /* 0x000000ff43ff7812 */ /* 0x000fe4000784c0ff */
[----:B------:R-:W-:Y:S04]  /*4b80*/  PLOP3.LUT P0, PT, PT, PT, UP0, 0x80, 0x8 ;  /* 0x000000000008781c */ /* 0x000fe80003f0f008 */
[----:B------:R-:W-:Y:S07]  /*4b90*/  PLOP3.LUT P0, PT, P0, PT, PT, 0x8, 0x80 ;  /* 0x000000000080781c */ /* 0x000fee000070e170 */
[----:B------:R-:W-:Y:S11]  /*4ba0*/  @P2 FSETP.EQ.AND P0, PT, R35, RZ, PT ;  /* 0x000000ff2300220b */ /* 0x000ff60003f02000 */
[----:B------:R-:W-:Y:S02]  /*4bb0*/  @!UPT UIADD3 URZ, UPT, UPT, URZ, URZ, URZ ;  /* 0x000000fffffff290 */ /* 0x000fe4000fffe0ff */
.L_x_95:
[----:B------:R-:W4:Y:S01]  /*4bc0*/  SYNCS.PHASECHK.TRANS64.TRYWAIT P2, [UR6+0xa0], R12 ;  /* 0x0000a00cff0075a7 */ /* 0x000f220008041106 */
[----:B------:R-:W-:Y:S04]  /*4bd0*/  ELECT P4, URZ, PT ;  /* 0x0000000000ff782f */ /* 0x000fe80003880000 */
[----:B------:R-:W-:Y:S11]  /*4be0*/  PLOP3.LUT P4, PT, P0, P4, PT, 0xf2, 0x2f ;  /* 0x00000000002f781c */ /* 0x000ff60000789e72 */
[----:B------:R-:W-:Y:S02]  /*4bf0*/  @!UPT UIADD3 URZ, UPT, UPT, URZ, URZ, URZ ;  /* 0x000000fffffff290 */ /* 0x000fe4000fffe0ff */
[----:B-1----:R-:W-:Y:S05]  /*4c00*/  @!P4 IADD3 R9, P0, PT, R32, 0x580, RZ ;  /* 0x000005802009c810 */ /* 0x002fea0007f1e0ff */
[----:B--2---:R-:W-:Y:S01]  /*4c10*/  @!P4 IMAD.X R0, RZ, RZ, R33, P0 ;  /* 0x000000ffff00c224 */ /* 0x004fe200000e0621 */
[----:B----4-:R-:W-:Y:S07]  /*4c20*/  @!P2 BRA `(.L_x_96) ;  /* 0x0000007800d8a947 */ /* 0x010fee0003800000 */
.L_x_230:
[----:B------:R-:W-:Y:S01]  /*4c30*/  @!P4 R2UR UR9, R9 ;  /* 0x000000000909c2ca */ /* 0x000fe200000e0000 */
[----:B------:R-:W-:Y:S01]  /*4c40*/  VOTEU.ALL UP1, P4 ;  /* 0x0000000000ff7886 */ /* 0x000fe20002020000 */
[----:B------:R-:W-:Y:S01]  /*4c50*/  @!P4 R2UR UR8, R0 ;  /* 0x000000000008c2ca */ /* 0x000fe200000e0000 */
[----:B------:R-:W-:Y:S01]  /*4c60*/  VOTEU.ALL UP2, P4 ;  /* 0x0000000000ff7886 */ /* 0x000fe20002040000 */
[----:B------:R-:W-:Y:S01]  /*4c70*/  UMOV UR14, 0x0 ;  /* 0x00000000000e7882 */ /* 0x000fe20000000000 */
[----:B------:R-:W-:Y:S01]  /*4c80*/  UMOV UR15, 0x10000000 ;  /* 0x10000000000f7882 */ /* 0x000fe20000000000 */
[----:B------:R-:W-:Y:S01]  /*4c90*/  @!UP1 UIADD3 UR48, UPT, UPT, UR6, 0x200, URZ ;  /* 0x0000020006309890 */ /* 0x000fe2000fffe0ff */
[----:B------:R-:W-:Y:S01]  /*4ca0*/  @!P4 IMAD.MOV.U32 R0, RZ, RZ, 0x2000 ;  /* 0x00002000ff00c424 */ /* 0x000fe200078e00ff */
[----:B------:R-:W-:Y:S01]  /*4cb0*/  UMOV UR52, UR36 ;  /* 0x0000002400347c82 */ /* 0x000fe20008000000 */
[----:B------:R-:W-:Y:S01]  /*4cc0*/  @!UP1 UIADD3 UR10, UPT, UPT, UR50, 0x80, URZ ;  /* 0x00000080320a9890 */ /* 0x000fe2000fffe0ff */
[----:B------:R-:W-:Y:S01]  /*4cd0*/  @!P4 IADD3 R9, P0, PT, R32, 0x580, RZ ;  /* 0x000005802009c810 */ /* 0x000fe20007f1e0ff */
[----:B------:R-:W-:Y:S01]  /*4ce0*/  UMOV UR11, UR51 ;  /* 0x00000033000b7c82 */ /* 0x000fe20008000000 */
[----:B------:R-:W-:Y:S01]  /*4cf0*/  UMOV UR12, UR36 ;  /* 0x00000024000c7c82 */ /* 0x000fe20008000000 */
[----:B------:R-:W-:Y:S01]  /*4d00*/  IMAD.U32 R10, RZ, RZ, UR9 ;  /* 0x00000009ff0a7e24 */ /* 0x000fe2000f8e00ff */
[----:B------:R-:W-:Y:S01]  /*4d10*/  UMOV UR9, UR49 ;  /* 0x0000003100097c82 */ /* 0x000fe20008000000 */
[----:B------:R-:W-:Y:S01]  /*4d20*/  IMAD.U32 R11, RZ, RZ, UR8 ;  /* 0x00000008ff0b7e24 */ /* 0x000fe2000f8e00ff */
[----:B------:R-:W-:Y:S02]  /*4d30*/  @!UP1 UIADD3 UR8, UPT, UPT, UR6, 0x1200, URZ ;  /* 0x0000120006089890 */ /* 0x000fe4000fffe0ff */
[----:B------:R-:W-:Y:S01]  /*4d40*/  @!P4 R2UR UR16, R10 ;  /* 0x000000000a10c2ca */ /* 0x000fe200000e0000 */
[----:B------:R-:W-:Y:S01]  /*4d50*/  VOTEU.ALL UP1, P4 ;  /* 0x0000000000ff7886 */ /* 0x000fe20002020000 */
[----:B------:R-:W-:Y:S01]  /*4d60*/  @!P4 R2UR UR17, R11 ;  /* 0x000000000b11c2ca */ /* 0x000fe200000e0000 */
[----:B------:R-:W-:Y:S11]  /*4d70*/  UPRMT UR21, UR37, 0x654, UR49 ;  /* 0x0000065425157896 */ /* 0x000ff60008000031 */
[----:B------:R-:W-:Y:S01]  /*4d80*/  @!UPT UIADD3 URZ, UPT, UPT, URZ, URZ, URZ ;  /* 0x000000fffffff290 */ /* 0x000fe2000fffe0ff */
[----:B------:R2:W-:Y:S01]  /*4d90*/  @!UP2 UTMALDG.3D [UR48], [UR16], desc[UR14] ;  /* 0x00000e301000a5b4 */ /* 0x0005e20008011000 */
[----:B------:R2:W-:Y:S01]  /*4da0*/  @!UP1 UTMALDG.3D [UR8], [UR16], desc[UR14] ;  /* 0x00000e08100095b4 */ /* 0x0005e20008011000 */
[----:B------:R4:W-:Y:S01]  /*4db0*/  @!P4 SYNCS.ARRIVE.TRANS64.RED.A0TR RZ, [UR6+0x80], R0 ;  /* 0x00008000ffffc9a7 */ /* 0x0009e20008300406 */
[----:B------:R-:W-:Y:S01]  /*4dc0*/  SYNCS.ARRIVE.TRANS64.RED.A1T0 RZ, [UR21], RZ ;  /* 0x000000ffffff79a7 */ /* 0x000fe20008100415 */
[----:B----4-:R-:W-:Y:S01]  /*4dd0*/  @!P4 IMAD.X R0, RZ, RZ, R33, P0 ;  /* 0x000000ffff00c224 */ /* 0x010fe200000e0621 */
[----:B------:R-:W4:Y:S02]  /*4de0*/  SYNCS.PHASECHK.TRANS64.TRYWAIT P2, [UR6+0xa8], R12 ;  /* 0x0000a80cff0075a7 */ /* 0x000f240008041106 */
[----:B--2-4-:R-:W-:Y:S05]  /*4df0*/  @!P2 BRA `(.L_x_97) ;  /* 0x00000078007ca947 */ /* 0x014fea0003800000 */
.L_x_232:
        /* <DEDUP_REMOVED lines=8> */
[----:B------:R-:W-:Y:S01]  /*4e80*/  @!UP1 UIADD3 UR40, UPT, UPT, UR6, 0x2200, URZ ;  /* 0x0000220006289890 */ /* 0x000fe2000fffe0ff */
[----:B------:R-:W-:Y:S01]  /*4e90*/  @!P4 IADD3 R9, P0, PT, R32, 0x580, RZ ;  /* 0x000005802009c810 */ /* 0x000fe20007f1e0ff */
[----:B------:R-:W-:Y:S01]  /*4ea0*/  UMOV UR43, UR51 ;  /* 0x00000033002b7c82 */ /* 0x000fe20008000000 */
[----:B------:R-:W-:Y:S01]  /*4eb0*/  UMOV UR44, UR36 ;  /* 0x00000024002c7c82 */ /* 0x000fe20008000000 */
[----:B------:R-:W-:Y:S01]  /*4ec0*/  @!UP1 UIADD3 UR10, UPT, UPT, UR50, 0x90, URZ ;  /* 0x00000090320a9890 */ /* 0x000fe2000fffe0ff */
[----:B------:R-:W-:Y:S01]  /*4ed0*/  IMAD.U32 R10, RZ, RZ, UR9 ;  /* 0x00000009ff0a7e24 */ /* 0x000fe2000f8e00ff */
[----:B------:R-:W-:Y:S01]  /*4ee0*/  UMOV UR9, UR41 ;  /* 0x0000002900097c82 */ /* 0x000fe20008000000 */
[----:B------:R-:W-:Y:S01]  /*4ef0*/  IMAD.U32 R11, RZ, RZ, UR8 ;  /* 0x00000008ff0b7e24 */ /* 0x000fe2000f8e00ff */
[----:B------:R-:W-:Y:S02]  /*4f00*/  @!UP1 UIADD3 UR8, UPT, UPT, UR6, 0x3200, URZ ;  /* 0x0000320006089890 */ /* 0x000fe4000fffe0ff */
[----:B------:R-:W-:Y:S01]  /*4f10*/  @!P4 R2UR UR18, R10 ;  /* 0x000000000a12c2ca */ /* 0x000fe200000e0000 */
[----:B------:R-:W-:Y:S01]  /*4f20*/  VOTEU.ALL UP1, P4 ;  /* 0x0000000000ff7886 */ /* 0x000fe20002020000 */
[----:B------:R-:W-:Y:S01]  /*4f30*/  @!P4 R2UR UR19, R11 ;  /* 0x000000000b13c2ca */ /* 0x000fe200000e0000 */
[----:B------:R-:W-:Y:S01]  /*4f40*/  UMOV UR11, UR51 ;  /* 0x00000033000b7c82 */ /* 0x000fe20008000000 */
[----:B------:R-:W-:Y:S01]  /*4f50*/  UMOV UR12, UR36 ;  /* 0x00000024000c7c82 */ /* 0x000fe20008000000 */
[----:B------:R-:W-:Y:S10]  /*4f60*/  UPRMT UR15, UR37, 0x654, UR41 ;  /* 0x00000654250f7896 */ /* 0x000ff40008000029 */
[----:B------:R2:W-:Y:S01]  /*4f70*/  @!UP2 UTMALDG.3D [UR40], [UR18], desc[UR16] ;  /* 0x000010281200a5b4 */ /* 0x0005e20008011000 */
[----:B------:R2:W-:Y:S01]  /*4f80*/  @!UP1 UTMALDG.3D [UR8], [UR18], desc[UR16] ;  /* 0x00001008120095b4 */ /* 0x0005e20008011000 */
[----:B------:R4:W-:Y:S01]  /*4f90*/  @!P4 SYNCS.ARRIVE.TRANS64.RED.A0TR RZ, [UR6+0x88], R0 ;  /* 0x00008800ffffc9a7 */ /* 0x0009e20008300406 */
[----:B------:R-:W-:Y:S01]  /*4fa0*/  SYNCS.ARRIVE.TRANS64.RED.A1T0 RZ, [UR15], RZ ;  /* 0x000000ffffff79a7 */ /* 0x000fe2000810040f */
[----:B----4-:R-:W-:Y:S01]  /*4fb0*/  @!P4 IMAD.X R0, RZ, RZ, R33, P0 ;  /* 0x000000ffff00c224 */ /* 0x010fe200000e0621 */
[----:B------:R-:W4:Y:S02]  /*4fc0*/  SYNCS.PHASECHK.TRANS64.TRYWAIT P2, [UR6+0xb0], R12 ;  /* 0x0000b00cff0075a7 */ /* 0x000f240008041106 */
[----:B--2-4-:R-:W-:Y:S05]  /*4fd0*/  @!P2 BRA `(.L_x_98) ;  /* 0x00000078001ca947 */ /* 0x014fea0003800000 */
.L_x_234:
        /* <DEDUP_REMOVED lines=11> */
[----:B------:R-:W-:Y:S02]  /*5090*/  @!UP1 UIADD3 UR10, UPT, UPT, UR50, 0xa0, URZ ;  /* 0x000000a0320a9890 */ /* 0x000fe4000fffe0ff */
        /* <DEDUP_REMOVED lines=17> */
.L_x_236:
        /* <DEDUP_REMOVED lines=9> */
[----:B------:R-:W-:Y:S01]  /*5240*/  SHF.L.U32 R20, RZ, 0x1f, RZ ;  /* 0x0000001fff147819 */ /* 0x000fe200000006ff */
[----:B------:R-:W-:Y:S01]  /*5250*/  UMOV UR27, UR51 ;  /* 0x00000033001b7c82 */ /* 0x000fe20008000000 */
[----:B------:R-:W-:Y:S01]  /*5260*/  UMOV UR28, UR36 ;  /* 0x00000024001c7c82 */ /* 0x000fe20008000000 */
[----:B------:R-:W-:Y:S01]  /*5270*/  @!UP1 UIADD3 UR10, UPT, UPT, UR50, 0xb0, URZ ;  /* 0x000000b0320a9890 */ /* 0x000fe2000fffe0ff */
[----:B------:R-:W-:Y:S01]  /*5280*/  IMAD.U32 R10, RZ, RZ, UR9 ;  /* 0x00000009ff0a7e24 */ /* 0x000fe2000f8e00ff */
[----:B------:R-:W-:Y:S01]  /*5290*/  UMOV UR9, UR25 ;  /* 0x0000001900097c82 */ /* 0x000fe20008000000 */
[----:B------:R-:W-:Y:S01]  /*52a0*/  IMAD.U32 R11, RZ, RZ, UR8 ;  /* 0x00000008ff0b7e24 */ /* 0x000fe2000f8e00ff */
[----:B------:R-:W-:Y:S01]  /*52b0*/  @!UP1 UIADD3 UR8, UPT, UPT, UR6, 0x7200, URZ ;  /* 0x0000720006089890 */ /* 0x000fe2000fffe0ff */
[----:B------:R-:W-:Y:S01]  /*52c0*/  @!P4 IADD3 R9, P0, PT, R32, 0x580, RZ ;  /* 0x000005802009c810 */ /* 0x000fe20007f1e0ff */
[----:B------:R-:W-:Y:S01]  /*52d0*/  VOTEU.ALL UP1, P4 ;  /* 0x0000000000ff7886 */ /* 0x000fe20002020000 */
[----:B------:R-:W-:Y:S01]  /*52e0*/  @!P4 R2UR UR18, R10 ;  /* 0x000000000a12c2ca */ /* 0x000fe200000e0000 */
[----:B------:R-:W-:Y:S01]  /*52f0*/  UMOV UR11, UR51 ;  /* 0x00000033000b7c82 */ /* 0x000fe20008000000 */
[----:B------:R-:W-:Y:S01]  /*5300*/  @!P4 R2UR UR19, R11 ;  /* 0x000000000b13c2ca */ /* 0x000fe200000e0000 */
[----:B------:R-:W-:Y:S01]  /*5310*/  UMOV UR12, UR36 ;  /* 0x00000024000c7c82 */ /* 0x000fe20008000000 */
[----:B------:R-:W-:Y:S11]  /*5320*/  UPRMT UR13, UR37, 0x654, UR25 ;  /* 0x00000654250d7896 */ /* 0x000ff60008000019 */
[----:B------:R2:W-:Y:S01]  /*5330*/  @!UP2 UTMALDG.3D [UR24], [UR18], desc[UR16] ;  /* 0x000010181200a5b4 */ /* 0x0005e20008011000 */
[----:B------:R2:W-:Y:S01]  /*5340*/  @!UP1 UTMALDG.3D [UR8], [UR18], desc[UR16] ;  /* 0x00001008120095b4 */ /* 0x0005e20008011000 */
[----:B------:R4:W-:Y:S01]  /*5350*/  @!P4 SYNCS.ARRIVE.TRANS64.RED.A0TR RZ, [UR6+0x98], R0 ;  /* 0x00009800ffffc9a7 */ /* 0x0009e20008300406 */
[----:B------:R-:W-:Y:S01]  /*5360*/  SYNCS.ARRIVE.TRANS64.RED.A1T0 RZ, [UR13], RZ ;  /* 0x000000ffffff79a7 */ /* 0x000fe2000810040d */
[----:B----4-:R-:W-:Y:S01]  /*5370*/  @!P4 IMAD.X R0, RZ, RZ, R33, P0 ;  /* 0x000000ffff00c224 */ /* 0x010fe200000e0621 */
[----:B------:R-:W4:Y:S02]  /*5380*/  SYNCS.PHASECHK.TRANS64.TRYWAIT P2, [UR6+0xa0], R20 ;  /* 0x0000a014ff0075a7 */ /* 0x000f240008041106 */
[----:B--2-4-:R-:W-:Y:S05]  /*5390*/  @!P2 BRA `(.L_x_100) ;  /* 0x00000074005ca947 */ /* 0x014fea0003800000 */
.L_x_238:
        /* <DEDUP_REMOVED lines=12> */
[----:B------:R-:W-:Y:S01]  /*5460*/  UMOV UR20, UR36 ;  /* 0x0000002400147c82 */ /* 0x000fe20008000000 */
[----:B------:R-:W-:Y:S01]  /*5470*/  IMAD.U32 R10, RZ, RZ, UR9 ;  /* 0x00000009ff0a7e24 */ /* 0x000fe2000f8e00ff */
[----:B------:R-:W-:Y:S01]  /*5480*/  @!UP1 UIADD3 UR10, UPT, UPT, UR50, 0xc0, URZ ;  /* 0x000000c0320a9890 */ /* 0x000fe2000fffe0ff */
[----:B------:R-:W-:Y:S01]  /*5490*/  IMAD.U32 R11, RZ, RZ, UR8 ;  /* 0x00000008ff0b7e24 */ /* 0x000fe2000f8e00ff */
[----:B------:R-:W-:Y:S02]  /*54a0*/  @!UP1 UIADD3 UR8, UPT, UPT, UR6, 0x1200, URZ ;  /* 0x0000120006089890 */ /* 0x000fe4000fffe0ff */
[----:B------:R-:W-:Y:S01]  /*54b0*/  @!P4 R2UR UR26, R10 ;  /* 0x000000000a1ac2ca */ /* 0x000fe200000e0000 */
[----:B------:R-:W-:Y:S01]  /*54c0*/  VOTEU.ALL UP1, P4 ;  /* 0x0000000000ff7886 */ /* 0x000fe20002020000 */
[----:B------:R-:W-:Y:S01]  /*54d0*/  @!P4 R2UR UR27, R11 ;  /* 0x000000000b1bc2ca */ /* 0x000fe200000e0000 */
[----:B------:R-:W-:Y:S01]  /*54e0*/  UMOV UR9, UR49 ;  /* 0x0000003100097c82 */ /* 0x000fe20008000000 */
[----:B------:R-:W-:Y:S01]  /*54f0*/  UMOV UR11, UR51 ;  /* 0x00000033000b7c82 */ /* 0x000fe20008000000 */
[----:B------:R-:W-:Y:S10]  /*5500*/  UMOV UR12, UR36 ;  /* 0x00000024000c7c82 */ /* 0x000ff40008000000 */
[----:B------:R2:W-:Y:S01]  /*5510*/  @!UP2 UTMALDG.3D [UR16], [UR26], desc[UR22] ;  /* 0x000016101a00a5b4 */ /* 0x0005e20008011000 */
[----:B------:R2:W-:Y:S01]  /*5520*/  @!UP1 UTMALDG.3D [UR8], [UR26], desc[UR22] ;  /* 0x000016081a0095b4 */ /* 0x0005e20008011000 */
[----:B------:R4:W-:Y:S01]  /*5530*/  @!P4 SYNCS.ARRIVE.TRANS64.RED.A0TR RZ, [UR6+0x80], R0 ;  /* 0x00008000ffffc9a7 */ /* 0x0009e20008300406 */
[----:B------:R-:W-:Y:S01]  /*5540*/  SYNCS.ARRIVE.TRANS64.RED.A1T0 RZ, [UR21], RZ ;  /* 0x000000ffffff79a7 */ /* 0x000fe20008100415 */
[----:B----4-:R-:W-:Y:S01]  /*5550*/  @!P4 IMAD.X R0, RZ, RZ, R33, P0 ;  /* 0x000000ffff00c224 */ /* 0x010fe200000e0621 */
[----:B------:R-:W4:Y:S02]  /*5560*/  SYNCS.PHASECHK.TRANS64.TRYWAIT P2, [UR6+0xa8], R20 ;  /* 0x0000a814ff0075a7 */ /* 0x000f240008041106 */
[----:B--2-4-:R-:W-:Y:S05]  /*5570*/  @!P2 BRA `(.L_x_101) ;  /* 0x0000007000fca947 */ /* 0x014fea0003800000 */
.L_x_240:
        /* <DEDUP_REMOVED lines=16> */
[----:B------:R-:W-:Y:S01]  /*5680*/  @!UP1 UIADD3 UR8, UPT, UPT, UR6, 0x3200, URZ ;  /* 0x0000320006089890 */ /* 0x000fe2000fffe0ff */
[----:B------:R-:W-:Y:S01]  /*5690*/  @!P4 IMAD.X R21, RZ, RZ, R33, P0 ;  /* 0x000000ffff15c224 */ /* 0x000fe200000e0621 */
        /* <DEDUP_REMOVED lines=10> */
[----:B------:R-:W4:Y:S02]  /*5740*/  SYNCS.PHASECHK.TRANS64.TRYWAIT P2, [UR6+0xb0], R20 ;  /* 0x0000b014ff0075a7 */ /* 0x000f240008041106 */
[----:B--2-4-:R-:W-:Y:S05]  /*5750*/  @!P2 BRA `(.L_x_102) ;  /* 0x00000070009ca947 */ /* 0x014fea0003800000 */
.L_x_242:
[----:B------:R-:W2:Y:S01]  /*5760*/  LDC.64 R14, c[0x0][0xb10] ;  /* 0x0002c400ff0e7b82 */ /* 0x000ea20000000a00 */
[----:B------:R-:W-:Y:S01]  /*5770*/  @!P4 R2UR UR9, R34 ;  /* 0x000000002209c2ca */ /* 0x000fe200000e0000 */
[----:B------:R-:W-:Y:S01]  /*5780*/  VOTEU.ALL UP1, P4 ;  /* 0x0000000000ff7886 */ /* 0x000fe20002020000 */
[----:B------:R-:W-:Y:S01]  /*5790*/  @!P4 R2UR UR8, R21 ;  /* 0x000000001508c2ca */ /* 0x000fe200000e0000 */
[----:B------:R-:W-:Y:S01]  /*57a0*/  VOTEU.ALL UP2, P4 ;  /* 0x0000000000ff7886 */ /* 0x000fe20002040000 */
[----:B------:R-:W-:Y:S03]  /*57b0*/  UMOV UR22, 0x0 ;  /* 0x0000000000167882 */ /* 0x000fe60000000000 */
[----:B------:R-:W4:Y:S01]  /*57c0*/  LDC.64 R10, c[0x0][0xb18] ;  /* 0x0002c600ff0a7b82 */ /* 0x000f220000000a00 */
[----:B------:R-:W-:Y:S01]  /*57d0*/  @!UP1 UIADD3 UR18, UPT, UPT, UR50, 0x60, URZ ;  /* 0x0000006032129890 */ /* 0x000fe2000fffe0ff */
[----:B------:R-:W-:Y:S01]  /*57e0*/  @!P4 IMAD.MOV.U32 R21, RZ, RZ, 0x2000 ;  /* 0x00002000ff15c424 */ /* 0x000fe200078e00ff */
[----:B------:R-:W-:Y:S01]  /*57f0*/  @!UP1 UIADD3 UR16, UPT, UPT, UR6, 0x4200, URZ ;  /* 0x0000420006109890 */ /* 0x000fe2000fffe0ff */
[----:B------:R-:W-:Y:S01]  /*5800*/  @P3 SHF.R.U32.HI R24, RZ, 0x10, R29 ;  /* 0x00000010ff183819 */ /* 0x000fe2000001161d */
[----:B------:R-:W-:Y:S03]  /*5810*/  UMOV UR23, 0x10000000 ;  /* 0x1000000000177882 */ /* 0x000fe60000000000 */
[----:B------:R-:W5:Y:S01]  /*5820*/  @!P1 LDC R0, c[0x0][0xb20] ;  /* 0x0002c800ff009b82 */ /* 0x000f620000000800 */
[----:B------:R-:W-:Y:S01]  /*5830*/  UMOV UR17, UR33 ;  /* 0x0000002100117c82 */ /* 0x000fe20008000000 */
[----:B------:R-:W-:Y:S01]  /*5840*/  IMAD.U32 R36, RZ, RZ, UR9 ;  /* 0x00000009ff247e24 */ /* 0x000fe2000f8e00ff */
[----:B------:R-:W-:Y:S05]  /*5850*/  UMOV UR19, UR51 ;  /* 0x0000003300137c82 */ /* 0x000fea0008000000 */
[----:B-1----:R-:W1:Y:S01]  /*5860*/  @!P1 LDC R3, c[0x0][0xb0c] ;  /* 0x0002c300ff039b82 */ /* 0x002e620000000800 */
[----:B------:R-:W-:Y:S01]  /*5870*/  IMAD.U32 R37, RZ, RZ, UR8 ;  /* 0x00000008ff257e24 */ /* 0x000fe2000f8e00ff */
[----:B------:R-:W-:Y:S01]  /*5880*/  UMOV UR20, UR36 ;  /* 0x0000002400147c82 */ /* 0x000fe20008000000 */
[----:B------:R-:W-:Y:S01]  /*5890*/  @!P4 R2UR UR26, R36 ;  /* 0x00000000241ac2ca */ /* 0x000fe200000e0000 */
[----:B------:R-:W-:Y:S01]  /*58a0*/  @!UP1 UIADD3 UR10, UPT, UPT, UR50, 0xe0, URZ ;  /* 0x000000e0320a9890 */ /* 0x000fe2000fffe0ff */
[----:B------:R-:W-:Y:S01]  /*58b0*/  VIADD R27, R27, 0x1 ;  /* 0x000000011b1b7836 */ /* 0x000fe20000000000 */
[----:B------:R-:W-:Y:S01]  /*58c0*/  @!P4 R2UR UR27, R37 ;  /* 0x00000000251bc2ca */ /* 0x000fe200000e0000 */
[----:B------:R-:W-:Y:S01]  /*58d0*/  @!UP1 UIADD3 UR8, UPT, UPT, UR6, 0x5200, URZ ;  /* 0x0000520006089890 */ /* 0x000fe2000fffe0ff */
[----:B------:R-:W-:Y:S01]  /*58e0*/  VOTEU.ALL UP1, P4 ;  /* 0x0000000000ff7886 */ /* 0x000fe20002020000 */
[----:B------:R-:W-:Y:S01]  /*58f0*/  UMOV UR9, UR33 ;  /* 0x0000002100097c82 */ /* 0x000fe20008000000 */
[----:B------:R-:W-:Y:S01]  /*5900*/  UMOV UR11, UR51 ;  /* 0x00000033000b7c82 */ /* 0x000fe20008000000 */
[----:B------:R-:W-:Y:S08]  /*5910*/  UMOV UR12, UR36 ;  /* 0x00000024000c7c82 */ /* 0x000ff00008000000 */
[----:B------:R1:W-:Y:S02]  /*5920*/  @!UP2 UTMALDG.3D [UR16], [UR26], desc[UR22] ;  /* 0x000016101a00a5b4 */ /* 0x0003e40008011000 */
[----:B-1----:R-:W-:Y:S01]  /*5930*/  @!P1 ISETP.NE.AND P2, PT, R3, 0x1, PT ;  /* 0x000000010300980c */ /* 0x002fe20003f45270 */
[C---:B--2---:R-:W-:Y:S01]  /*5940*/  @!P1 IMAD.HI.U32 R14, R13.reuse, R14, RZ ;  /* 0x0000000e0d0e9227 */ /* 0x044fe200078e00ff */
[----:B----4-:R-:W-:Y:S01]  /*5950*/  @!P1 ISETP.NE.AND P0, PT, R10, 0x1, PT ;  /* 0x000000010a00980c */ /* 0x010fe20003f05270 */
[----:B------:R1:W-:Y:S01]  /*5960*/  @!UP1 UTMALDG.3D [UR8], [UR26], desc[UR22] ;  /* 0x000016081a0095b4 */ /* 0x0003e20008011000 */
[----:B------:R1:W-:Y:S01]  /*5970*/  @!P4 SYNCS.ARRIVE.TRANS64.RED.A0TR RZ, [UR6+0x90], R21 ;  /* 0x00009015ffffc9a7 */ /* 0x0003e20008300406 */
[C---:B------:R-:W-:Y:S01]  /*5980*/  @!P1 IMAD.HI.U32 R11, R8.reuse, R11, RZ ;  /* 0x0000000b080b9227 */ /* 0x040fe200078e00ff */
[----:B------:R-:W-:Y:S04]  /*5990*/  @!P1 SHF.R.U32.HI R14, RZ, R15, R14 ;  /* 0x0000000fff0e9219 */ /* 0x000fe8000001160e */
[----:B-----5:R-:W-:Y:S02]  /*59a0*/  @!P1 SHF.R.U32.HI R9, RZ, R0, R11 ;  /* 0x00000000ff099219 */ /* 0x020fe4000001160b */
[----:B------:R-:W-:Y:S02]  /*59b0*/  @!P1 SEL R14, R13, R14, !P2 ;  /* 0x0000000e0d0e9207 */ /* 0x000fe40005000000 */
[----:B------:R-:W-:Y:S05]  /*59c0*/  @!P1 SEL R9, R8, R9, !P0 ;  /* 0x0000000908099207 */ /* 0x000fea0004000000 */
[----:B------:R-:W-:Y:S01]  /*59d0*/  @!P1 IMAD.IADD R0, R9, 0x1, -R14 ;  /* 0x0000000109009824 */ /* 0x000fe200078e0a0e */
[----:B------:R-:W-:Y:S01]  /*59e0*/  SYNCS.ARRIVE.TRANS64.RED.A1T0 RZ, [UR14], RZ ;  /* 0x000000ffffff79a7 */ /* 0x000fe2000810040e */
[----:B------:R-:W-:Y:S02]  /*59f0*/  @!P1 IMAD.IADD R9, R14, 0x1, -R9 ;  /* 0x000000010e099824 */ /* 0x000fe400078e0a09 */
[----:B------:R-:W-:Y:S02]  /*5a00*/  @!P1 IMAD R13, R0, R3, R13 ;  /* 0x00000003000d9224 */ /* 0x000fe400078e020d */
[----:B------:R-:W-:Y:S01]  /*5a10*/  @!P1 IMAD R8, R9, R10, R8 ;  /* 0x0000000a09089224 */ /* 0x000fe200078e0208 */
[----:B------:R-:W2:Y:S02]  /*5a20*/  SYNCS.PHASECHK.TRANS64.TRYWAIT P5, [UR6+0xb8], R20 ;  /* 0x0000b814ff0075a7 */ /* 0x000ea400080a1106 */
[----:B-12---:R-:W-:Y:S05]  /*5a30*/  @!P5 BRA `(.L_x_103) ;  /* 0x0000006c00fcd947 */ /* 0x006fea0003800000 */
.L_x_244:
[----:B-1----:R-:W-:Y:S01]  /*5a40*/  @!P4 IADD3 R3, P0, PT, R32, 0x580, RZ ;  /* 0x000005802003c810 */ /* 0x002fe20007f1e0ff */
[----:B------:R-:W-:Y:S01]  /*5a50*/  VOTEU.ALL UP1, P4 ;  /* 0x0000000000ff7886 */ /* 0x000fe20002020000 */
[----:B------:R-:W-:Y:S01]  /*5a60*/  VOTEU.ALL UP2, P4 ;  /* 0x0000000000ff7886 */ /* 0x000fe20002040000 */
[----:B------:R-:W-:Y:S01]  /*5a70*/  UMOV UR14, 0x0 ;  /* 0x00000000000e7882 */ /* 0x000fe20000000000 */
[----:B------:R-:W-:Y:S01]  /*5a80*/  @!P4 R2UR UR9, R3 ;  /* 0x000000000309c2ca */ /* 0x000fe200000e0000 */
[----:B------:R-:W-:Y:S01]  /*5a90*/  @!P4 IMAD.X R0, RZ, RZ, R33, P0 ;  /* 0x000000ffff00c224 */ /* 0x000fe200000e0621 */
[----:B------:R-:W-:Y:S01]  /*5aa0*/  @!UP1 UIADD3 UR18, UPT, UPT, UR50, 0x70, URZ ;  /* 0x0000007032129890 */ /* 0x000fe2000fffe0ff */
[----:B------:R-:W-:Y:S01]  /*5ab0*/  ISETP.NE.AND P0, PT, R27, 0x2, PT ;  /* 0x000000021b00780c */ /* 0x000fe20003f05270 */
[----:B------:R-:W-:Y:S01]  /*5ac0*/  @!UP1 UIADD3 UR16, UPT, UPT, UR6, 0x6200, URZ ;  /* 0x0000620006109890 */ /* 0x000fe2000fffe0ff */
[----:B------:R-:W-:Y:S01]  /*5ad0*/  IMAD.IADD R20, R8, 0x1, R66 ;  /* 0x0000000108147824 */ /* 0x000fe200078e0242 */
[----:B------:R-:W-:Y:S01]  /*5ae0*/  @!P4 R2UR UR8, R0 ;  /* 0x000000000008c2ca */ /* 0x000fe200000e0000 */
[----:B------:R-:W-:Y:S01]  /*5af0*/  UMOV UR15, 0x10000000 ;  /* 0x10000000000f7882 */ /* 0x000fe20000000000 */
[----:B------:R-:W-:Y:S01]  /*5b00*/  UMOV UR17, UR25 ;  /* 0x0000001900117c82 */ /* 0x000fe20008000000 */
[----:B------:R-:W-:Y:S01]  /*5b10*/  UMOV UR19, UR51 ;  /* 0x0000003300137c82 */ /* 0x000fe20008000000 */
[----:B------:R-:W-:Y:S01]  /*5b20*/  UMOV UR20, UR36 ;  /* 0x0000002400147c82 */ /* 0x000fe20008000000 */
[----:B------:R-:W-:Y:S01]  /*5b30*/  @!UP1 UIADD3 UR10, UPT, UPT, UR50, 0xf0, URZ ;  /* 0x000000f0320a9890 */ /* 0x000fe2000fffe0ff */
[----:B------:R-:W-:Y:S01]  /*5b40*/  SEL R0, RZ, 0x1, P0 ;  /* 0x00000001ff007807 */ /* 0x000fe20000000000 */
[----:B------:R-:W-:Y:S01]  /*5b50*/  IMAD.U32 R10, RZ, RZ, UR9 ;  /* 0x00000009ff0a7e24 */ /* 0x000fe2000f8e00ff */
[----:B------:R-:W-:Y:S01]  /*5b60*/  UMOV UR9, UR25 ;  /* 0x0000001900097c82 */ /* 0x000fe20008000000 */
[----:B------:R-:W-:Y:S01]  /*5b70*/  UMOV UR11, UR51 ;  /* 0x00000033000b7c82 */ /* 0x000fe20008000000 */
[----:B------:R-:W-:Y:S01]  /*5b80*/  UMOV UR12, UR36 ;  /* 0x00000024000c7c82 */ /* 0x000fe20008000000 */
[----:B------:R-:W-:Y:S01]  /*5b90*/  @P3 R2UR UR36, R24 ;  /* 0x00000000182432ca */ /* 0x000fe200000e0000 */
[----:B------:R-:W-:Y:S01]  /*5ba0*/  IMAD.IADD R21, R13, 0x1, R68 ;  /* 0x000000010d157824 */ /* 0x000fe200078e0244 */
[----:B------:R-:W-:Y:S01]  /*5bb0*/  @!P4 R2UR UR22, R10 ;  /* 0x000000000a16c2ca */ /* 0x000fe200000e0000 */
[----:B------:R-:W-:Y:S01]  /*5bc0*/  IMAD.U32 R11, RZ, RZ, UR8 ;  /* 0x00000008ff0b7e24 */ /* 0x000fe2000f8e00ff */
[----:B------:R-:W-:Y:S01]  /*5bd0*/  @!UP1 UIADD3 UR8, UPT, UPT, UR6, 0x7200, URZ ;  /* 0x0000720006089890 */ /* 0x000fe2000fffe0ff */
[----:B------:R-:W-:Y:S01]  /*5be0*/  LOP3.LUT R25, R25, R0, RZ, 0x3c, !PT ;  /* 0x0000000019197212 */ /* 0x000fe200078e3cff */
[----:B------:R-:W-:Y:S01]  /*5bf0*/  VOTEU.ALL UP1, P4 ;  /* 0x0000000000ff7886 */ /* 0x000fe20002020000 */
[----:B------:R-:W-:Y:S02]  /*5c00*/  SEL R27, R27, RZ, P0 ;  /* 0x000000ff1b1b7207 */ /* 0x000fe40000000000 */
[----:B------:R-:W-:Y:S11]  /*5c10*/  @!P4 R2UR UR23, R11 ;  /* 0x000000000b17c2ca */ /* 0x000ff600000e0000 */
[----:B------:R-:W-:Y:S02]  /*5c20*/  @!UPT UIADD3 URZ, UPT, UPT, URZ, URZ, URZ ;  /* 0x000000fffffff290 */ /* 0x000fe4000fffe0ff */
[----:B------:R2:W-:Y:S01]  /*5c30*/  @!UP2 UTMALDG.3D [UR16], [UR22], desc[UR14] ;  /* 0x00000e101600a5b4 */ /* 0x0005e20008011000 */
[----:B------:R2:W-:Y:S01]  /*5c40*/  @!UP1 UTMALDG.3D [UR8], [UR22], desc[UR14] ;  /* 0x00000e08160095b4 */ /* 0x0005e20008011000 */
[----:B------:R2:W-:Y:S01]  /*5c50*/  @!P4 SYNCS.ARRIVE.TRANS64.RED.A0TR RZ, [UR6+0x98], R23 ;  /* 0x00009817ffffc9a7 */ /* 0x0005e20008300406 */
[----:B------:R-:W-:Y:S01]  /*5c60*/  UPLOP3.LUT UP1, UPT, UPT, UPT, UPT, 0x80, 0x8 ;  /* 0x000000000008789c */ /* 0x000fe20003f2f070 */
[----:B------:R-:W-:Y:S01]  /*5c70*/  SYNCS.ARRIVE.TRANS64.RED.A1T0 RZ, [UR13], RZ ;  /* 0x000000ffffff79a7 */ /* 0x000fe2000810040d */
[----:B------:R-:W-:Y:S09]  /*5c80*/  @P3 BRA `(.L_x_104) ;  /* 0xffffffe800483947 */ /* 0x000ff2000383ffff */
[----:B------:R-:W1:Y:S02]  /*5c90*/  SYNCS.PHASECHK.TRANS64.TRYWAIT P0, [UR6+0xa0], R12 ;  /* 0x0000a00cff0075a7 */ /* 0x000e640008001106 */
[----:B-1----:R-:W-:Y:S05]  /*5ca0*/  @!P0 BRA `(.L_x_105) ;  /* 0x0000006c00788947 */ /* 0x002fea0003800000 */
.L_x_246:
[----:B------:R-:W4:Y:S02]  /*5cb0*/  SYNCS.PHASECHK.TRANS64.TRYWAIT P0, [UR6+0xa8], R12 ;  /* 0x0000a80cff0075a7 */ /* 0x000f240008001106 */
[----:B----4-:R-:W-:Y:S05]  /*5cc0*/  @!P0 BRA `(.L_x_106) ;  /* 0x0000006c00888947 */ /* 0x010fea0003800000 */
.L_x_248:
[----:B------:R-:W4:Y:S01]  /*5cd0*/  SYNCS.PHASECHK.TRANS64.TRYWAIT P0, [UR6+0xb0], R12 ;  /* 0x0000b00cff0075a7 */ /* 0x000f220008001106 */
[----:B------:R-:W-:Y:S01]  /*5ce0*/  HFMA2 R0, -RZ, RZ, 0, 5.9604644775390625e-08 ;  /* 0x00000001ff007431 */ /* 0x000fe200000001ff */
[----:B----4-:R-:W-:Y:S06]  /*5cf0*/  @!P0 BRA `(.L_x_107) ;  /* 0x0000006c00948947 */ /* 0x010fec0003800000 */
.L_x_250:
[----:B------:R-:W-:Y:S02]  /*5d00*/  MOV R2, UR6 ;  /* 0x0000000600027c02 */ /* 0x000fe40008000f00 */
[----:B-1----:R-:W-:-:S07]  /*5d10*/  SHF.L.U32 R3, R0, 0x1f, RZ ;  /* 0x0000001f00037819 */ /* 0x002fce00000006ff */
.L_x_108:
[----:B-1----:R1:W4:Y:S02]  /*5d20*/  SYNCS.PHASECHK.TRANS64.TRYWAIT P0, [R2+URZ+0xb8], R3 ;  /* 0x0000b803020075a7 */ /* 0x00232400080011ff */
[----:B----4-:R-:W-:Y:S05]  /*5d30*/  @!P0 NANOSLEEP.SYNCS 0x989680 ;  /* 0x009896800000895d */ /* 0x010fea0003900000 */
[----:B------:R-:W4:Y:S02]  /*5d40*/  @!P0 SYNCS.PHASECHK.TRANS64 P0, [R2+URZ+0xb8], R3 ;  /* 0x0000b803020085a7 */ /* 0x000f2400080010ff */
[----:B--2-4-:R-:W-:Y:S05]  /*5d50*/  @P0 EXIT ;  /* 0x000000000000094d */ /* 0x014fea0003800000 */
[----:B------:R-:W-:Y:S05]  /*5d60*/  BRA `(.L_x_108) ;  /* 0xfffffffc00ec7947 */ /* 0x000fea000383ffff */
.L_x_89:
[----:B------:R-:W-:-:S06]  /*5d70*/  UISETP.GE.AND UP1, UPT, UR10, 0x4, UPT ;  /* 0x000000040a00788c */ /* 0x000fcc000bf26270 */
[----:B------:R-:W-:-:S13]  /*5d80*/  PLOP3.LUT P0, PT, PT, PT, UP1, 0x80, 0x8 ;  /* 0x000000000008781c */ /* 0x000fda0003f0f018 */
[----:B------:R-:W-:Y:S05]  /*5d90*/  @!P0 EXIT ;  /* 0x000000000000894d */ /* 0x000fea0003800000 */
[----:B------:R-:W-:Y:S01]  /*5da0*/  BAR.SYNC.DEFER_BLOCKING 0x6, 0xa0 ;  /* 0x0182800000007b1d */ /* 0x000fe20000010000 */
[C---:B------:R-:W-:Y:S01]  /*5db0*/  IMAD.SHL.U32 R4, R80.reuse, 0x10, RZ ;  /* 0x0000001050047824 */ /* 0x040fe200078e00ff */
[C---:B------:R-:W-:Y:S01]  /*5dc0*/  LOP3.LUT R81, R80.reuse, 0x60, RZ, 0xc0, !PT ;  /* 0x0000006050517812 */ /* 0x040fe200078ec0ff */
[C---:B------:R-:W-:Y:S01]  /*5dd0*/  IMAD.SHL.U32 R3, R80.reuse, 0x2, RZ ;  /* 0x0000000250037824 */ /* 0x040fe200078e00ff */
[----:B------:R-:W-:Y:S01]  /*5de0*/  LOP3.LUT R78, R80, 0x2, RZ, 0xc0, !PT ;  /* 0x00000002504e7812 */ /* 0x000fe200078ec0ff */
[----:B------:R-:W-:Y:S01]  /*5df0*/  IMAD.SHL.U32 R5, R72, 0x200, RZ ;  /* 0x0000020048057824 */ /* 0x000fe200078e00ff */
[----:B------:R-:W-:Y:S02]  /*5e00*/  UMOV UR49, 0x400 ;  /* 0x0000040000317882 */ /* 0x000fe40000000000 */
[----:B------:R-:W1:Y:S01]  /*5e10*/  LDC R71, c[0x0][0x370] ;  /* 0x0000dc00ff477b82 */ /* 0x000e620000000800 */
[----:B------:R-:W-:Y:S01]  /*5e20*/  ULEA UR49, UR37, UR49, 0x18 ;  /* 0x0000003125317291 */ /* 0x000fe2000f8ec0ff */
[----:B------:R-:W-:Y:S01]  /*5e30*/  LOP3.LUT R2, R4, 0x590, RZ, 0xc0, !PT ;  /* 0x0000059004027812 */ /* 0x000fe200078ec0ff */
[----:B------:R-:W-:Y:S01]  /*5e40*/  IMAD.U32 R33, R80, 0x10000, RZ ;  /* 0x0001000050217824 */ /* 0x000fe200078e00ff */
[----:B------:R-:W-:Y:S01]  /*5e50*/  LOP3.LUT R4, R4, 0x60, RZ, 0xc0, !PT ;  /* 0x0000006004047812 */ /* 0x000fe200078ec0ff */
[----:B------:R-:W-:Y:S01]  /*5e60*/  UIADD3 UR4, UPT, UPT, UR49, 0x200, URZ ;  /* 0x0000020031047890 */ /* 0x000fe2000fffe0ff */
[----:B------:R-:W-:Y:S01]  /*5e70*/  LOP3.LUT R2, R2, 0x200, R5, 0xf8, !PT ;  /* 0x0000020002027812 */ /* 0x000fe200078ef805 */
[----:B------:R-:W-:Y:S01]  /*5e80*/  IMAD.MOV.U32 R30, RZ, RZ, RZ ;  /* 0x000000ffff1e7224 */ /* 0x000fe200078e00ff */
[----:B------:R-:W2:Y:S01]  /*5e90*/  LDC R28, c[0x0][0xb0c] ;  /* 0x0002c300ff1c7b82 */ /* 0x000ea20000000800 */
[----:B------:R-:W-:Y:S01]  /*5ea0*/  LOP3.LUT R3, R4, 0xc, R3, 0xf8, !PT ;  /* 0x0000000c04037812 */ /* 0x000fe200078ef803 */
[----:B------:R-:W-:Y:S01]  /*5eb0*/  IMAD.MOV.U32 R76, RZ, RZ, RZ ;  /* 0x000000ffff4c7224 */ /* 0x000fe200078e00ff */
[----:B------:R-:W-:Y:S01]  /*5ec0*/  SHF.L.U32 R4, R72, 0x15, RZ ;  /* 0x0000001548047819 */ /* 0x000fe200000006ff */
[----:B------:R-:W-:Y:S01]  /*5ed0*/  IMAD.U32 R73, RZ, RZ, UR4 ;  /* 0x00000004ff497e24 */ /* 0x000fe2000f8e00ff */
[----:B------:R-:W-:Y:S01]  /*5ee0*/  LOP3.LUT R2, R2, R3, RZ, 0xfc, !PT ;  /* 0x0000000302027212 */ /* 0x000fe200078efcff */
[----:B------:R-:W-:Y:S01]  /*5ef0*/  IMAD.MOV.U32 R75, RZ, RZ, RZ ;  /* 0x000000ffff4b7224 */ /* 0x000fe200078e00ff */
[----:B------:R-:W-:Y:S01]  /*5f00*/  LOP3.LUT R4, R4, 0x200000, RZ, 0xc0, !PT ;  /* 0x0020000004047812 */ /* 0x000fe200078ec0ff */
[----:B------:R-:W3:Y:S01]  /*5f10*/  LDC R69, c[0x0][0xb20] ;  /* 0x0002c800ff457b82 */ /* 0x000ee20000000800 */
[----:B------:R-:W4:Y:S01]  /*5f20*/  LDS R0, [UR49+0x180] ;  /* 0x00018031ff007984 */ /* 0x000f220008000800 */
[----:B------:R-:W-:Y:S01]  /*5f30*/  LOP3.LUT R80, R80, 0x4, RZ, 0xc0, !PT ;  /* 0x0000000450507812 */ /* 0x000fe200078ec0ff */
[----:B------:R-:W1:Y:S01]  /*5f40*/  LDCU.64 UR52, c[0x0][0x348] ;  /* 0x00006900ff3477ac */ /* 0x000e620008000a00 */
[----:B------:R-:W-:-:S02]  /*5f50*/  LOP3.LUT R33, R4, 0x400000, R33, 0xf8, !PT ;  /* 0x0040000004217812 */ /* 0x000fc400078ef821 */
[----:B------:R-:W-:Y:S01]  /*5f60*/  LEA R79, R2, R73, 0x2 ;  /* 0x00000049024f7211 */ /* 0x000fe200078e10ff */
[----:B------:R-:W1:Y:S01]  /*5f70*/  LDCU.64 UR44, c[0x0][0x888] ;  /* 0x00011100ff2c77ac */ /* 0x000e620008000a00 */
[----:B------:R-:W1:Y:S01]  /*5f80*/  LDC R27, c[0x0][0xb30] ;  /* 0x0002cc00ff1b7b82 */ /* 0x000e620000000800 */
[----:B------:R-:W-:Y:S02]  /*5f90*/  MOV R84, RZ ;  /* 0x000000ff00547202 */ /* 0x000fe40000000f00 */
[--C-:B------:R-:W-:Y:S01]  /*5fa0*/  IMAD R78, R78, -0x10, R79.reuse ;  /* 0xfffffff04e4e7824 */ /* 0x100fe200078e024f */
[----:B------:R-:W1:Y:S01]  /*5fb0*/  LDCU.64 UR46, c[0x0][0x890] ;  /* 0x00011200ff2e77ac */ /* 0x000e620008000a00 */
[----:B------:R-:W-:-:S03]  /*5fc0*/  IMAD R77, R80, -0x10, R79 ;  /* 0xfffffff0504d7824 */ /* 0x000fc600078e024f */
[----:B------:R-:W1:Y:S01]  /*5fd0*/  LDC.64 R64, c[0x0][0xb10] ;  /* 0x0002c400ff407b82 */ /* 0x000e620000000a00 */
[----:B------:R-:W-:Y:S01]  /*5fe0*/  UMOV UR50, URZ ;  /* 0x000000ff00327c82 */ /* 0x000fe20008000000 */
[----:B------:R-:W-:-:S06]  /*5ff0*/  UMOV UR51, URZ ;  /* 0x000000ff00337c82 */ /* 0x000fcc0008000000 */
[----:B------:R-:W1:Y:S08]  /*6000*/  LDC.64 R24, c[0x0][0xb18] ;  /* 0x0002c600ff187b82 */ /* 0x000e700000000a00 */
[----:B------:R-:W1:Y:S08]  /*6010*/  LDC.64 R22, c[0x0][0xb28] ;  /* 0x0002ca00ff167b82 */ /* 0x000e700000000a00 */
[----:B------:R-:W1:Y:S01]  /*6020*/  LDC.64 R62, c[0x0][0x8b0] ;  /* 0x00022c00ff3e7b82 */ /* 0x000e620000000a00 */
[----:B----4-:R-:W-:-:S07]  /*6030*/  IMAD.IADD R33, R0, 0x1, R33 ;  /* 0x0000000100217824 */ /* 0x010fce00078e0221 */
[----:B------:R-:W4:Y:S08]  /*6040*/  LDC.64 R60, c[0x0][0x8a8] ;  /* 0x00022a00ff3c7b82 */ /* 0x000f300000000a00 */
[----:B--23--:R-:W1:Y:S02]  /*6050*/  LDC R70, c[0x0][0x374] ;  /* 0x0000dd00ff467b82 */ /* 0x00ce640000000800 */
.L_x_184:
[C---:B------:R-:W-:Y:S02]  /*6060*/  LEA R0, R84.reuse, UR49, 0x3 ;  /* 0x0000003154007c11 */ /* 0x040fe4000f8e18ff */
[----:B------:R-:W-:Y:S02]  /*6070*/  SHF.L.U32 R3, R75, 0x1f, RZ ;  /* 0x0000001f4b037819 */ /* 0x000fe400000006ff */
[----:B-1----:R-:W-:Y:S02]  /*6080*/  LEA R16, R84, UR49, 0x4 ;  /* 0x0000003154107c11 */ /* 0x002fe4000f8e20ff */
[----:B------:R-:W2:Y:S02]  /*6090*/  SYNCS.PHASECHK.TRANS64.TRYWAIT P0, [R0+URZ+0xd0], R3 ;  /* 0x0000d003000075a7 */ /* 0x000ea400080011ff */
[----:B--23--:R-:W-:Y:S05]  /*60a0*/  @!P0 BRA `(.L_x_109) ;  /* 0x0000006800c08947 */ /* 0x00cfea0003800000 */
.L_x_251:
[----:B------:R-:W3:Y:S01]  /*60b0*/  LDC.64 R12, c[0x0][0xb10] ;  /* 0x0002c400ff0c7b82 */ /* 0x000ee20000000a00 */
[----:B------:R-:W4:Y:S01]  /*60c0*/  LDS.128 R16, [R16+0x160] ;  /* 0x0001600010107984 */ /* 0x000f220000000c00 */
[----:B-1----:R-:W-:Y:S01]  /*60d0*/  ISETP.NE.AND P1, PT, R27, 0x1, PT ;  /* 0x000000011b00780c */ /* 0x002fe20003f25270 */
[----:B--2---:R-:W-:Y:S01]  /*60e0*/  VIADD R0, R0, 0xe0 ;  /* 0x000000e000007836 */ /* 0x004fe20000000000 */
[----:B------:R-:W-:Y:S04]  /*60f0*/  ISETP.GE.AND P0, PT, R26, 0x1, PT ;  /* 0x000000011a00780c */ /* 0x000fe80003f06270 */
[----:B------:R-:W1:Y:S01]  /*6100*/  LDC.64 R10, c[0x0][0xb18] ;  /* 0x0002c600ff0a7b82 */ /* 0x000e620000000a00 */
[----:B------:R-:W-:Y:S01]  /*6110*/  PRMT R0, RZ, 0x654, R0 ;  /* 0x00000654ff007816 */ /* 0x000fe20000000000 */
[----:B------:R-:W-:Y:S01]  /*6120*/  @!PT LDS RZ, [RZ] ;  /* 0x00000000fffff984 */ /* 0x000fe20000000800 */
[----:B------:R-:W-:Y:S01]  /*6130*/  @!PT LDS RZ, [RZ] ;  /* 0x00000000fffff984 */ /* 0x000fe20000000800 */
[----:B------:R-:W-:Y:S01]  /*6140*/  @!PT LDS RZ, [RZ] ;  /* 0x00000000fffff984 */ /* 0x000fe20000000800 */
[----:B------:R-:W-:Y:S01]  /*6150*/  @!PT LDS RZ, [RZ] ;  /* 0x00000000fffff984 */ /* 0x000fe20000000800 */
[----:B------:R2:W-:Y:S06]  /*6160*/  MEMBAR.ALL.CTA ;  /* 0x0000000000007992 */ /* 0x0005ec0000008000 */
[----:B--2---:R-:W2:Y:S01]  /*6170*/  FENCE.VIEW.ASYNC.S ;  /* 0x00000000000073c6 */ /* 0x004ea20000000000 */
[----:B------:R-:W1:Y:S08]  /*6180*/  @!P1 LDC R14, c[0x0][0xb20] ;  /* 0x0002c800ff0e9b82 */ /* 0x000e700000000800 */
[----:B------:R-:W1:Y:S01]  /*6190*/  @!P1 LDC R9, c[0x0][0xb0c] ;  /* 0x0002c300ff099b82 */ /* 0x000e620000000800 */
[----:B--2---:R2:W-:Y:S01]  /*61a0*/  SYNCS.ARRIVE.TRANS64.RED.A1T0 RZ, [R0+URZ], RZ ;  /* 0x000000ff00ff79a7 */ /* 0x0045e200081004ff */
[----:B----4-:R-:W-:Y:S04]  /*61b0*/  LOP3.LUT P4, RZ, R18, 0x1, RZ, 0xc0, !PT ;  /* 0x0000000112ff7812 */ /* 0x010fe8000788c0ff */
[----:B------:R-:W-:Y:S09]  /*61c0*/  P2R R82, PR, RZ, 0x10 ;  /* 0x00000010ff527803 */ /* 0x000ff20000000000 */
[----:B------:R-:W-:Y:S02]  /*61d0*/  @P4 MOV R31, R16 ;  /* 0x00000010001f4202 */ /* 0x000fe40000000f00 */
[----:B------:R-:W-:Y:S01]  /*61e0*/  @P4 LOP3.LUT R29, R17, 0xffff, RZ, 0xc0, !PT ;  /* 0x0000ffff111d4812 */ /* 0x000fe200078ec0ff */
[----:B--23--:R-:W-:Y:S06]  /*61f0*/  @!P0 BRA `(.L_x_110) ;  /* 0x0000000000a48947 */ /* 0x00cfec0003800000 */
[----:B------:R-:W-:Y:S01]  /*6200*/  IMAD.HI.U32 R36, R70, R25, RZ ;  /* 0x0000001946247227 */ /* 0x000fe200078e00ff */
[----:B------:R-:W-:Y:S02]  /*6210*/  ISETP.NE.AND P0, PT, R24, 0x1, PT ;  /* 0x000000011800780c */ /* 0x000fe40003f05270 */
[----:B------:R-:W-:Y:S01]  /*6220*/  ISETP.NE.AND P2, PT, R26, 0x1, PT ;  /* 0x000000011a00780c */ /* 0x000fe20003f45270 */
[-C--:B------:R-:W-:Y:S01]  /*6230*/  IMAD.HI.U32 R34, R71, R64.reuse, RZ ;  /* 0x0000004047227227 */ /* 0x080fe200078e00ff */
[----:B------:R-:W-:Y:S02]  /*6240*/  SHF.R.U32.HI R37, RZ, R69, R36 ;  /* 0x00000045ff257219 */ /* 0x000fe40000011624 */
[----:B------:R-:W-:Y:S01]  /*6250*/  ISETP.NE.AND P3, PT, R28, 0x1, PT ;  /* 0x000000011c00780c */ /* 0x000fe20003f65270 */
[----:B------:R-:W-:Y:S01]  /*6260*/  IMAD.HI.U32 R40, R29, R25, RZ ;  /* 0x000000191d287227 */ /* 0x000fe200078e00ff */
[----:B------:R-:W-:Y:S02]  /*6270*/  SHF.R.U32.HI R34, RZ, R65, R34 ;  /* 0x00000041ff227219 */ /* 0x000fe40000011622 */
[----:B------:R-:W-:Y:S01]  /*6280*/  SEL R3, R70, R37, !P0 ;  /* 0x0000002546037207 */ /* 0x000fe20004000000 */
[----:B------:R-:W-:Y:S01]  /*6290*/  IMAD.HI.U32 R38, R31, R64, RZ ;  /* 0x000000401f267227 */ /* 0x000fe200078e00ff */
[----:B------:R-:W-:Y:S03]  /*62a0*/  SEL R7, R71, R34, !P3 ;  /* 0x0000002247077207 */ /* 0x000fe60005800000 */
[-C--:B------:R-:W-:Y:S01]  /*62b0*/  IMAD.HI.U32 R34, R3, R22.reuse, RZ ;  /* 0x0000001603227227 */ /* 0x080fe200078e00ff */
[----:B------:R-:W-:Y:S03]  /*62c0*/  SHF.R.U32.HI R38, RZ, R65, R38 ;  /* 0x00000041ff267219 */ /* 0x000fe60000011626 */
[----:B------:R-:W-:Y:S01]  /*62d0*/  IMAD.HI.U32 R36, R7, R22, RZ ;  /* 0x0000001607247227 */ /* 0x000fe200078e00ff */
[----:B------:R-:W-:Y:S02]  /*62e0*/  @P2 SHF.R.U32.HI R3, RZ, R23, R34 ;  /* 0x00000017ff032219 */ /* 0x000fe40000011622 */
[----:B------:R-:W-:Y:S02]  /*62f0*/  SHF.R.U32.HI R34, RZ, R69, R40 ;  /* 0x00000045ff227219 */ /* 0x000fe40000011628 */
[----:B------:R-:W-:Y:S01]  /*6300*/  @P2 SHF.R.U32.HI R7, RZ, R23, R36 ;  /* 0x00000017ff072219 */ /* 0x000fe20000011624 */
[C---:B------:R-:W-:Y:S01]  /*6310*/  IMAD R2, R26.reuse, R3, RZ ;  /* 0x000000031a027224 */ /* 0x040fe200078e02ff */
[----:B------:R-:W-:Y:S02]  /*6320*/  SEL R5, R29, R34, !P0 ;  /* 0x000000221d057207 */ /* 0x000fe40004000000 */
[----:B------:R-:W-:Y:S01]  /*6330*/  SEL R3, R31, R38, !P3 ;  /* 0x000000261f037207 */ /* 0x000fe20005800000 */
[----:B------:R-:W-:Y:S01]  /*6340*/  IMAD R4, R26, R7, RZ ;  /* 0x000000071a047224 */ /* 0x000fe200078e02ff */
[C---:B------:R-:W-:Y:S01]  /*6350*/  ISETP.GE.AND P0, PT, R5.reuse, R2, PT ;  /* 0x000000020500720c */ /* 0x040fe20003f06270 */
[----:B------:R-:W-:Y:S03]  /*6360*/  IMAD.HI.U32 R6, R5, R22, RZ ;  /* 0x0000001605067227 */ /* 0x000fe600078e00ff */
[----:B------:R-:W-:Y:S01]  /*6370*/  ISETP.GE.OR P0, PT, R3, R4, P0 ;  /* 0x000000040300720c */ /* 0x000fe20000706670 */
[----:B------:R-:W-:Y:S01]  /*6380*/  IMAD.MOV R4, RZ, RZ, -R3 ;  /* 0x000000ffff047224 */ /* 0x000fe200078e0a03 */
[-C--:B------:R-:W-:Y:S03]  /*6390*/  SHF.R.U32.HI R6, RZ, R23.reuse, R6 ;  /* 0x00000017ff067219 */ /* 0x080fe60000011606 */
[----:B------:R-:W-:Y:S01]  /*63a0*/  IMAD R31, R28, R4, R31 ;  /* 0x000000041c1f7224 */ /* 0x000fe200078e021f */
[----:B------:R-:W-:Y:S05]  /*63b0*/  SEL R15, R5, R6, !P2 ;  /* 0x00000006050f7207 */ /* 0x000fea0005000000 */
[----:B------:R-:W-:Y:S02]  /*63c0*/  IMAD.MOV R6, RZ, RZ, -R15 ;  /* 0x000000ffff067224 */ /* 0x000fe400078e0a0f */
[C---:B------:R-:W-:Y:S04]  /*63d0*/  @!P0 IMAD.HI.U32 R2, R3.reuse, R22, RZ ;  /* 0x0000001603028227 */ /* 0x040fe800078e00ff */
[----:B------:R-:W-:Y:S01]  /*63e0*/  IMAD R6, R26, R6, R5 ;  /* 0x000000061a067224 */ /* 0x000fe200078e0205 */
[----:B------:R-:W-:Y:S04]  /*63f0*/  @!P0 SHF.R.U32.HI R2, RZ, R23, R2 ;  /* 0x00000017ff028219 */ /* 0x000fe80000011602 */
[----:B------:R-:W-:Y:S02]  /*6400*/  @!P0 SEL R0, R3, R2, !P2 ;  /* 0x0000000203008207 */ /* 0x000fe40005000000 */
[----:B------:R-:W-:Y:S02]  /*6410*/  IADD3 R2, PT, PT, -R5, RZ, RZ ;  /* 0x000000ff05027210 */ /* 0x000fe40007ffe1ff */
[----:B------:R-:W-:Y:S01]  /*6420*/  @!P0 IADD3 R8, PT, PT, R15, -R0, RZ ;  /* 0x800000000f088210 */ /* 0x000fe20007ffe0ff */
[----:B------:R-:W-:Y:S02]  /*6430*/  @!P0 IMAD R0, R7, R6, R0 ;  /* 0x0000000607008224 */ /* 0x000fe400078e0200 */
[----:B------:R-:W-:Y:S02]  /*6440*/  IMAD R29, R24, R2, R29 ;  /* 0x00000002181d7224 */ /* 0x000fe400078e021d */
[----:B------:R-:W-:Y:S02]  /*6450*/  @!P0 IMAD R5, R8, R26, R3 ;  /* 0x0000001a08058224 */ /* 0x000fe400078e0203 */
[----:B------:R-:W-:Y:S04]  /*6460*/  @!P0 IMAD.MOV.U32 R3, RZ, RZ, R0 ;  /* 0x000000ffff038224 */ /* 0x000fe800078e0000 */
[----:B------:R-:W-:Y:S02]  /*6470*/  IMAD R31, R3, R28, R31 ;  /* 0x0000001c031f7224 */ /* 0x000fe400078e021f */
[----:B------:R-:W-:Y:S07]  /*6480*/  IMAD R29, R5, R24, R29 ;  /* 0x00000018051d7224 */ /* 0x000fee00078e021d */
.L_x_110:
[----:B-1----:R-:W-:Y:S01]  /*6490*/  @!P1 ISETP.NE.AND P0, PT, R10, 0x1, PT ;  /* 0x000000010a00980c */ /* 0x002fe20003f05270 */
[----:B------:R-:W-:Y:S01]  /*64a0*/  @!P1 IMAD.HI.U32 R3, R29, R11, RZ ;  /* 0x0000000b1d039227 */ /* 0x000fe200078e00ff */
[----:B------:R-:W-:Y:S01]  /*64b0*/  R2UR UR42, R21 ;  /* 0x00000000152a72ca */ /* 0x000fe200000e0000 */
[----:B------:R-:W-:Y:S01]  /*64c0*/  BSSY.RECONVERGENT B6, `(.L_x_111) ;  /* 0x0000031000067945 */ /* 0x000fe20003800200 */
[----:B------:R-:W-:Y:S01]  /*64d0*/  R2UR UR41, R20 ;  /* 0x00000000142972ca */ /* 0x000fe200000e0000 */
[----:B------:R-:W-:Y:S01]  /*64e0*/  @!P1 IMAD.HI.U32 R0, R31, R12, RZ ;  /* 0x0000000c1f009227 */ /* 0x000fe200078e00ff */
[----:B------:R-:W-:Y:S02]  /*64f0*/  @!P1 SHF.R.U32.HI R2, RZ, R14, R3 ;  /* 0x0000000eff029219 */ /* 0x000fe40000011603 */
[----:B------:R-:W-:Y:S01]  /*6500*/  @!P1 ISETP.NE.AND P2, PT, R9, 0x1, PT ;  /* 0x000000010900980c */ /* 0x000fe20003f45270 */
[----:B------:R-:W-:Y:S01]  /*6510*/  VIADD R84, R84, 0x1 ;  /* 0x0000000154547836 */ /* 0x000fe20000000000 */
[----:B------:R-:W-:Y:S02]  /*6520*/  @!P1 SEL R2, R29, R2, !P0 ;  /* 0x000000021d029207 */ /* 0x000fe40004000000 */
[----:B------:R-:W-:Y:S02]  /*6530*/  @!P1 SHF.R.U32.HI R0, RZ, R13, R0 ;  /* 0x0000000dff009219 */ /* 0x000fe40000011600 */
[----:B------:R-:W-:Y:S01]  /*6540*/  LOP3.LUT P0, RZ, R73, 0x1b0, RZ, 0xc0, !PT ;  /* 0x000001b049ff7812 */ /* 0x000fe2000780c0ff */
[----:B------:R-:W-:Y:S01]  /*6550*/  USHF.L.U32 UR42, UR42, 0x6, URZ ;  /* 0x000000062a2a7899 */ /* 0x000fe200080006ff */
[----:B------:R-:W-:Y:S01]  /*6560*/  @!P1 SEL R3, R31, R0, !P2 ;  /* 0x000000001f039207 */ /* 0x000fe20005000000 */
[----:B------:R-:W-:Y:S01]  /*6570*/  USHF.L.U32 UR41, UR41, 0x8, URZ ;  /* 0x0000000829297899 */ /* 0x000fe200080006ff */
[----:B------:R-:W-:Y:S03]  /*6580*/  @P4 SHF.R.U32.HI R74, RZ, 0x10, R17 ;  /* 0x00000010ff4a4819 */ /* 0x000fe60000011611 */
[----:B------:R-:W-:Y:S02]  /*6590*/  @!P1 IMAD.IADD R0, R2, 0x1, -R3 ;  /* 0x0000000102009824 */ /* 0x000fe400078e0a03 */
[----:B------:R-:W-:Y:S02]  /*65a0*/  @!P1 IMAD.IADD R2, R3, 0x1, -R2 ;  /* 0x0000000103029824 */ /* 0x000fe400078e0a02 */
[----:B------:R-:W-:Y:S02]  /*65b0*/  @!P1 IMAD R31, R0, R9, R31 ;  /* 0x00000009001f9224 */ /* 0x000fe400078e021f */
[----:B------:R-:W-:Y:S01]  /*65c0*/  @!P1 IMAD R29, R2, R10, R29 ;  /* 0x0000000a021d9224 */ /* 0x000fe200078e021d */
[----:B------:R-:W-:Y:S06]  /*65d0*/  @!P0 BRA `(.L_x_112) ;  /* 0x00000000007c8947 */ /* 0x000fec0003800000 */
[----:B------:R-:W1:Y:S01]  /*65e0*/  LDCU.64 UR8, c[0x4][0x80] ;  /* 0x01001000ff0877ac */ /* 0x000e620008000a00 */
[----:B------:R-:W-:Y:S01]  /*65f0*/  MOV R2, 0x0 ;  /* 0x0000000000027802 */ /* 0x000fe20000000f00 */
[----:B------:R-:W-:Y:S02]  /*6600*/  HFMA2 R12, -RZ, RZ, 0, 5.9604644775390625e-08 ;  /* 0x00000001ff0c7431 */ /* 0x000fe400000001ff */
[----:B------:R-:W-:Y:S01]  /*6610*/  IMAD.MOV.U32 R8, RZ, RZ, 0x70 ;  /* 0x00000070ff087424 */ /* 0x000fe200078e00ff */
[----:B------:R2:W3:Y:S01]  /*6620*/  LDC.64 R14, c[0x4][R2] ;  /* 0x01000000020e7b82 */ /* 0x0004e20000000a00 */
[----:B------:R-:W4:Y:S01]  /*6630*/  LDCU.64 UR6, c[0x4][0x88] ;  /* 0x01001100ff0677ac */ /* 0x000f220008000a00 */
[----:B------:R-:W-:Y:S01]  /*6640*/  IMAD.MOV.U32 R13, RZ, RZ, RZ ;  /* 0x000000ffff0d7224 */ /* 0x000fe200078e00ff */
[----:B------:R-:W2:Y:S01]  /*6650*/  LDCU.64 UR4, c[0x4][0x8] ;  /* 0x01000100ff0477ac */ /* 0x000ea20008000a00 */
[----:B-1----:R-:W-:Y:S01]  /*6660*/  MOV R5, UR9 ;  /* 0x0000000900057c02 */ /* 0x002fe20008000f00 */
[----:B------:R-:W-:Y:S01]  /*6670*/  IMAD.U32 R4, RZ, RZ, UR8 ;  /* 0x00000008ff047e24 */ /* 0x000fe2000f8e00ff */
[----:B----4-:R-:W-:Y:S01]  /*6680*/  MOV R7, UR7 ;  /* 0x0000000700077c02 */ /* 0x010fe20008000f00 */
[----:B------:R-:W-:Y:S01]  /*6690*/  IMAD.U32 R6, RZ, RZ, UR6 ;  /* 0x00000006ff067e24 */ /* 0x000fe2000f8e00ff */
[----:B--2---:R-:W-:Y:S01]  /*66a0*/  MOV R11, UR5 ;  /* 0x00000005000b7c02 */ /* 0x004fe20008000f00 */
[----:B------:R-:W-:Y:S02]  /*66b0*/  IMAD.U32 R10, RZ, RZ, UR4 ;  /* 0x00000004ff0a7e24 */ /* 0x000fe4000f8e00ff */
[----:B------:R-:W-:Y:S07]  /*66c0*/  LEPC R20, `(.L_x_113) ;  /* 0x000000001014794e */ /* 0x000fee0000000000 */
[----:B---3-5:R-:W-:Y:S05]  /*66d0*/  CALL.ABS.NOINC R14 ;  /* 0x000000000e007343 */ /* 0x028fea0003c00000 */
.L_x_113:
[----:B------:R-:W1:Y:S01]  /*66e0*/  LDCU.64 UR8, c[0x4][0x80] ;  /* 0x01001000ff0877ac */ /* 0x000e620008000a00 */
[----:B------:R-:W2:Y:S01]  /*66f0*/  LDC.64 R2, c[0x4][R2] ;  /* 0x0100000002027b82 */ /* 0x000ea20000000a00 */
[----:B------:R-:W-:Y:S02]  /*6700*/  HFMA2 R12, -RZ, RZ, 0, 5.9604644775390625e-08 ;  /* 0x00000001ff0c7431 */ /* 0x000fe400000001ff */
[----:B------:R-:W-:Y:S02]  /*6710*/  IMAD.MOV.U32 R8, RZ, RZ, 0x70 ;  /* 0x00000070ff087424 */ /* 0x000fe400078e00ff */
[----:B------:R-:W-:Y:S01]  /*6720*/  IMAD.MOV.U32 R13, RZ, RZ, RZ ;  /* 0x000000ffff0d7224 */ /* 0x000fe200078e00ff */
[----:B------:R-:W3:Y:S01]  /*6730*/  LDCU.64 UR6, c[0x4][0x88] ;  /* 0x01001100ff0677ac */ /* 0x000ee20008000a00 */
[----:B------:R-:W4:Y:S01]  /*6740*/  LDCU.64 UR4, c[0x4][0x8] ;  /* 0x01000100ff0477ac */ /* 0x000f220008000a00 */
[----:B-1----:R-:W-:Y:S02]  /*6750*/  MOV R4, UR8 ;  /* 0x0000000800047c02 */ /* 0x002fe40008000f00 */
[----:B------:R-:W-:Y:S02]  /*6760*/  MOV R5, UR9 ;  /* 0x0000000900057c02 */ /* 0x000fe40008000f00 */
[----:B---3--:R-:W-:Y:S01]  /*6770*/  MOV R7, UR7 ;  /* 0x0000000700077c02 */ /* 0x008fe20008000f00 */
[----:B------:R-:W-:Y:S01]  /*6780*/  IMAD.U32 R6, RZ, RZ, UR6 ;  /* 0x00000006ff067e24 */ /* 0x000fe2000f8e00ff */
[----:B----4-:R-:W-:Y:S01]  /*6790*/  MOV R11, UR5 ;  /* 0x00000005000b7c02 */ /* 0x010fe20008000f00 */
[----:B------:R-:W-:Y:S02]  /*67a0*/  IMAD.U32 R10, RZ, RZ, UR4 ;  /* 0x00000004ff0a7e24 */ /* 0x000fe4000f8e00ff */
[----:B------:R-:W-:Y:S07]  /*67b0*/  LEPC R20, `(.L_x_112) ;  /* 0x000000001014794e */ /* 0x000fee0000000000 */
[----:B--2---:R-:W-:Y:S05]  /*67c0*/  CALL.ABS.NOINC R2 ;  /* 0x0000000002007343 */ /* 0x004fea0003c00000 */
.L_x_112:
[----:B------:R-:W-:Y:S05]  /*67d0*/  BSYNC.RECONVERGENT B6 ;  /* 0x0000000000067941 */ /* 0x000fea0003800200 */
.L_x_111:
[----:B------:R-:W-:Y:S01]  /*67e0*/  ISETP.NE.U32.AND P4, PT, R62, RZ, PT ;  /* 0x000000ff3e00720c */ /* 0x000fe20003f85070 */
[----:B------:R-:W-:Y:S01]  /*67f0*/  UISETP.NE.AND UP2, UPT, UR48, URZ, UPT ;  /* 0x000000ff3000728c */ /* 0x000fe2000bf45270 */
[----:B------:R-:W-:Y:S01]  /*6800*/  ISETP.NE.U32.AND P2, PT, RZ, UR44, PT ;  /* 0x0000002cff007c0c */ /* 0x000fe2000bf45070 */
[----:B------:R-:W-:Y:S01]  /*6810*/  UISETP.NE.U32.AND UP1, UPT, UR46, URZ, UPT ;  /* 0x000000ff2e00728c */ /* 0x000fe2000bf25070 */
[----:B------:R-:W-:Y:S01]  /*6820*/  ISETP.NE.AND.EX P4, PT, R63, RZ, PT, P4 ;  /* 0x000000ff3f00720c */ /* 0x000fe20003f85340 */
[----:B------:R-:W-:Y:S01]  /*6830*/  UPLOP3.LUT UP0, UPT, UPT, UPT, UPT, 0x40, 0x4 ;  /* 0x000000000004789c */ /* 0x000fe20003f0e870 */
[----:B------:R-:W-:Y:S01]  /*6840*/  ISETP.NE.AND.EX P2, PT, RZ, UR45, PT, P2 ;  /* 0x0000002dff007c0c */ /* 0x000fe2000bf45320 */
[----:B------:R-:W-:Y:S01]  /*6850*/  UISETP.NE.AND.EX UP1, UPT, UR47, URZ, UPT, UP1 ;  /* 0x000000ff2f00728c */ /* 0x000fe2000bf25310 */
[----:B------:R-:W-:Y:S04]  /*6860*/  PLOP3.LUT P1, PT, PT, PT, UP2, 0x80, 0x8 ;  /* 0x000000000008781c */ /* 0x000fe80003f2f028 */
[----:B------:R-:W-:Y:S06]  /*6870*/  @UP2 UPLOP3.LUT UP0, UPT, UPT, UPT, UP1, 0x80, 0x8 ;  /* 0x000000000008289c */ /* 0x000fec0003f0f010 */
[----:B------:R-:W-:Y:S01]  /*6880*/  PLOP3.LUT P0, PT, PT, PT, UP0, 0x80, 0x8 ;  /* 0x000000000008781c */ /* 0x000fe20003f0f008 */
[----:B------:R-:W-:Y:S01]  /*6890*/  @!UPT UIADD3 URZ, UPT, UPT, URZ, URZ, URZ ;  /* 0x000000fffffff290 */ /* 0x000fe2000fffe0ff */
[----:B------:R-:W-:Y:S11]  /*68a0*/  BRA.U !UP1, `(.L_x_114) ;  /* 0x0000000109387547 */ /* 0x000ff6000b800000 */
[----:B------:R-:W-:Y:S01]  /*68b0*/  UISETP.NE.U32.AND UP0, UPT, UR44, URZ, UPT ;  /* 0x000000ff2c00728c */ /* 0x000fe2000bf05070 */
[----:B------:R-:W-:Y:S02]  /*68c0*/  HFMA2 R0, -RZ, RZ, 0, 5.9604644775390625e-08 ;  /* 0x00000001ff007431 */ /* 0x000fe400000001ff */
[----:B------:R-:W-:Y:S01]  /*68d0*/  IMAD.MOV.U32 R67, RZ, RZ, 0x1 ;  /* 0x00000001ff437424 */ /* 0x000fe200078e00ff */
[----:B------:R-:W-:Y:S06]  /*68e0*/  UISETP.NE.AND.EX UP0, UPT, UR45, URZ, UPT, UP0 ;  /* 0x000000ff2d00728c */ /* 0x000fec000bf05300 */
[----:B------:R-:W-:Y:S05]  /*68f0*/  PLOP3.LUT P3, PT, PT, PT, UP0, 0x80, 0x8 ;  /* 0x000000000008781c */ /* 0x000fea0003f6f008 */
[----:B------:R-:W1:Y:S01]  /*6900*/  @UP0 LDCU.64 UR6, c[0x0][0x888] ;  /* 0x00011100ff0607ac */ /* 0x000e620008000a00 */
[----:B------:R-:W-:Y:S07]  /*6910*/  @UP0 UIMAD UR4, UR36, UR46, URZ ;  /* 0x0000002e240402a4 */ /* 0x000fee000f8e02ff */
[----:B------:R-:W-:Y:S01]  /*6920*/  @!P3 PRMT R67, R0, 0x7610, R67 ;  /* 0x000076100043b816 */ /* 0x000fe20000000043 */
[----:B-1----:R-:W-:Y:S03]  /*6930*/  @UP0 UIMAD.WIDE UR6, UR4, 0x4, UR6 ;  /* 0x00000004040608a5 */ /* 0x002fe6000f8e0206 */
[----:B------:R-:W1:Y:S03]  /*6940*/  @!UP0 LDCU UR4, c[0x0][0x880] ;  /* 0x00011000ff0487ac */ /* 0x000e660008000800 */
[----:B------:R-:W-:Y:S01]  /*6950*/  IMAD.U32 R2, RZ, RZ, UR6 ;  /* 0x00000006ff027e24 */ /* 0x000fe2000f8e00ff */
[----:B------:R-:W-:Y:S05]  /*6960*/  MOV R3, UR7 ;  /* 0x0000000700037c02 */ /* 0x000fea0008000f00 */
[----:B-----5:R2:W5:Y:S02]  /*6970*/  @P3 LDG.E R35, desc[UR38][R2.64] ;  /* 0x0000002602233981 */ /* 0x020564000c1e1900 */
[----:B-12---:R-:W-:Y:S02]  /*6980*/  @!P3 IMAD.U32 R35, RZ, RZ, UR4 ;  /* 0x00000004ff23be24 */ /* 0x006fe4000f8e00ff */
.L_x_114:
[----:B------:R-:W-:Y:S05]  /*6990*/  @!P4 BRA `(.L_x_115) ;  /* 0x000000000020c947 */ /* 0x000fea0003800000 */
[----:B------:R-:W-:Y:S04]  /*69a0*/  ISETP.NE.U32.AND P3, PT, R60, RZ, PT ;  /* 0x000000ff3c00720c */ /* 0x000fe80003f65070 */
[----:B------:R-:W-:Y:S11]  /*69b0*/  ISETP.NE.AND.EX P3, PT, R61, RZ, PT, P3 ;  /* 0x000000ff3d00720c */ /* 0x000ff60003f65330 */
[----:B------:R-:W-:Y:S02]  /*69c0*/  @!UPT UIADD3 URZ, UPT, UPT, URZ, URZ, URZ ;  /* 0x000000fffffff290 */ /* 0x000fe4000fffe0ff */
[----:B------:R-:W1:Y:S01]  /*69d0*/  @P3 LDC.64 R2, c[0x0][0x8a8] ;  /* 0x00022a00ff023b82 */ /* 0x000e620000000a00 */
[----:B------:R-:W-:Y:S04]  /*69e0*/  @P3 IMAD R0, R62, UR36, RZ ;  /* 0x000000243e003c24 */ /* 0x000fe8000f8e02ff */
[----:B-1----:R-:W-:Y:S05]  /*69f0*/  @P3 IMAD.WIDE R2, R0, 0x4, R2 ;  /* 0x0000000400023825 */ /* 0x002fea00078e0202 */
[----:B-----5:R1:W5:Y:S02]  /*6a00*/  @P3 LDG.E R32, desc[UR38][R2.64] ;  /* 0x0000002602203981 */ /* 0x020364000c1e1900 */
[----:B-1----:R-:W2:Y:S02]  /*6a10*/  @!P3 LDC R32, c[0x0][0x8a0] ;  /* 0x00022800ff20bb82 */ /* 0x002ea40000000800 */
.L_x_115:
[----:B-----5:R-:W-:Y:S01]  /*6a20*/  FSETP.NEU.AND P3, PT, R35, RZ, PT ;  /* 0x000000ff2300720b */ /* 0x020fe20003f6d000 */
[----:B------:R-:W-:Y:S01]  /*6a30*/  BSSY B1, `(.L_x_116) ;  /* 0x0000038000017945 */ /* 0x000fe20003800000 */
[----:B------:R-:W-:Y:S01]  /*6a40*/  SEL R3, RZ, 0xffffffff, P2 ;  /* 0xffffffffff037807 */ /* 0x000fe20001000000 */
[----:B------:R-:W-:Y:S01]  /*6a50*/  IMAD.MOV.U32 R43, RZ, RZ, 0x1 ;  /* 0x00000001ff2b7424 */ /* 0x000fe200078e00ff */
[----:B------:R-:W-:Y:S01]  /*6a60*/  @P1 LOP3.LUT P2, RZ, R67, 0xff, RZ, 0xc0, !PT ;  /* 0x000000ff43ff1812 */ /* 0x000fe2000784c0ff */
[----:B------:R-:W-:Y:S01]  /*6a70*/  IMAD R34, R30, 0x80, R33 ;  /* 0x000000801e227824 */ /* 0x000fe200078e0221 */
[----:B------:R-:W-:Y:S01]  /*6a80*/  @P1 SEL R2, RZ, 0xffffffff, P3 ;  /* 0xffffffffff021807 */ /* 0x000fe20001800000 */
[----:B------:R-:W-:Y:S01]  /*6a90*/  IMAD R85, R80, -0x10, R78 ;  /* 0xfffffff050557824 */ /* 0x000fe200078e024e */
[----:B------:R-:W-:Y:S01]  /*6aa0*/  LEA R87, R30, UR49, 0x3 ;  /* 0x000000311e577c11 */ /* 0x000fe2000f8e18ff */
[----:B------:R-:W-:Y:S01]  /*6ab0*/  IMAD.MOV.U32 R88, RZ, RZ, RZ ;  /* 0x000000ffff587224 */ /* 0x000fe200078e00ff */
[----:B------:R-:W-:Y:S02]  /*6ac0*/  @P0 SEL R2, R3, R2, !P2 ;  /* 0x0000000203020207 */ /* 0x000fe40005000000 */
[----:B------:R-:W-:Y:S02]  /*6ad0*/  CS2R R46, SRZ ;  /* 0x00000000002e7805 */ /* 0x000fe4000001ff00 */
[----:B------:R-:W-:Y:S02]  /*6ae0*/  SHF.L.U32 R0, R76, 0x1f, RZ ;  /* 0x0000001f4c007819 */ /* 0x000fe400000006ff */
[----:B------:R-:W-:Y:S02]  /*6af0*/  CS2R R44, SRZ ;  /* 0x00000000002c7805 */ /* 0x000fe4000001ff00 */
[----:B------:R-:W-:Y:S02]  /*6b00*/  @P1 LOP3.LUT R2, R2, 0x1, RZ, 0xc0, !PT ;  /* 0x0000000102021812 */ /* 0x000fe400078ec0ff */
[----:B------:R-:W-:Y:S02]  /*6b10*/  CS2R R50, SRZ ;  /* 0x0000000000327805 */ /* 0x000fe4000001ff00 */
[----:B------:R-:W-:Y:S02]  /*6b20*/  PLOP3.LUT P2, PT, PT, PT, UP1, 0x80, 0x8 ;  /* 0x000000000008781c */ /* 0x000fe40003f4f018 */
[----:B------:R-:W-:Y:S02]  /*6b30*/  CS2R R48, SRZ ;  /* 0x0000000000307805 */ /* 0x000fe4000001ff00 */
[----:B------:R-:W-:Y:S02]  /*6b40*/  ISETP.NE.U32.OR P5, PT, R2, 0x1, !P1 ;  /* 0x000000010200780c */ /* 0x000fe40004fa5470 */
[----:B------:R-:W-:Y:S02]  /*6b50*/  CS2R R54, SRZ ;  /* 0x0000000000367805 */ /* 0x000fe4000001ff00 */
[----:B------:R-:W-:Y:S02]  /*6b60*/  LOP3.LUT P4, R83, R67, 0xff, RZ, 0xc0, !PT ;  /* 0x000000ff43537812 */ /* 0x000fe4000788c0ff */
[----:B------:R-:W-:Y:S02]  /*6b70*/  CS2R R52, SRZ ;  /* 0x0000000000347805 */ /* 0x000fe4000001ff00 */
[----:B------:R-:W-:Y:S02]  /*6b80*/  SEL R2, RZ, 0xffffffff, P3 ;  /* 0xffffffffff027807 */ /* 0x000fe40001800000 */
[----:B------:R-:W-:Y:S02]  /*6b90*/  CS2R R58, SRZ ;  /* 0x00000000003a7805 */ /* 0x000fe4000001ff00 */
[----:B------:R-:W-:Y:S02]  /*6ba0*/  P2R R86, PR, RZ, 0x20 ;  /* 0x00000020ff567803 */ /* 0x000fe40000000000 */
[----:B------:R-:W-:Y:S02]  /*6bb0*/  CS2R R56, SRZ ;  /* 0x0000000000387805 */ /* 0x000fe4000001ff00 */
[----:B------:R-:W-:Y:S02]  /*6bc0*/  @P2 SEL R2, R3, R2, !P4 ;  /* 0x0000000203022207 */ /* 0x000fe40006000000 */
[----:B------:R-:W-:Y:S02]  /*6bd0*/  @P5 SHF.L.U32 R4, RZ, 0x1f, RZ ;  /* 0x0000001fff045819 */ /* 0x000fe400000006ff */
[----:B------:R-:W-:Y:S02]  /*6be0*/  LOP3.LUT R2, R2, 0x1, RZ, 0xc0, !PT ;  /* 0x0000000102027812 */ /* 0x000fe400078ec0ff */
[----:B------:R-:W1:Y:S02]  /*6bf0*/  @P5 SYNCS.PHASECHK.TRANS64.TRYWAIT P1, [UR49+0x80], R4 ;  /* 0x00008004ff0055a7 */ /* 0x000e640008021131 */
[----:B------:R-:W-:Y:S04]  /*6c00*/  ISETP.NE.U32.AND P2, PT, R2, 0x1, PT ;  /* 0x000000010200780c */ /* 0x000fe80003f45070 */
[----:B------:R-:W-:Y:S01]  /*6c10*/  P2R R89, PR, RZ, 0x4 ;  /* 0x00000004ff597803 */ /* 0x000fe20000000000 */
[----:B------:R3:W4:Y:S01]  /*6c20*/  SYNCS.PHASECHK.TRANS64.TRYWAIT P0, [R87+URZ+0xf0], R0 ;  /* 0x0000f000570075a7 */ /* 0x00072200080011ff */
[----:B-1----:R-:W-:Y:S01]  /*6c30*/  @P5 SEL R43, RZ, 0x1, !P1 ;  /* 0x00000001ff2b5807 */ /* 0x002fe20004800000 */
[----:B---3--:R-:W-:Y:S06]  /*6c40*/  @!P5 BRA `(.L_x_117) ;  /* 0x000000000058d947 */ /* 0x008fec0003800000 */
[----:B------:R-:W-:Y:S01]  /*6c50*/  IMAD.MOV.U32 R47, RZ, RZ, RZ ;  /* 0x000000ffff2f7224 */ /* 0x000fe200078e00ff */
[----:B------:R-:W-:Y:S01]  /*6c60*/  ISETP.NE.AND P1, PT, R43, RZ, PT ;  /* 0x000000ff2b00720c */ /* 0x000fe20003f25270 */
[----:B------:R-:W-:Y:S01]  /*6c70*/  BSSY B0, `(.L_x_118) ;  /* 0x000000c000007945 */ /* 0x000fe20003800000 */
[----:B------:R-:W-:Y:S02]  /*6c80*/  CS2R R58, SRZ ;  /* 0x00000000003a7805 */ /* 0x000fe4000001ff00 */
[----:B------:R-:W-:Y:S02]  /*6c90*/  CS2R R56, SRZ ;  /* 0x0000000000387805 */ /* 0x000fe4000001ff00 */
[----:B------:R-:W-:Y:S02]  /*6ca0*/  CS2R R54, SRZ ;  /* 0x0000000000367805 */ /* 0x000fe4000001ff00 */
[----:B------:R-:W-:Y:S02]  /*6cb0*/  CS2R R52, SRZ ;  /* 0x0000000000347805 */ /* 0x000fe4000001ff00 */
[----:B------:R-:W-:Y:S02]  /*6cc0*/  CS2R R50, SRZ ;  /* 0x0000000000327805 */ /* 0x000fe4000001ff00 */
[----:B------:R-:W-:Y:S02]  /*6cd0*/  CS2R R48, SRZ ;  /* 0x0000000000307805 */ /* 0x000fe4000001ff00 */
[----:B------:R-:W-:Y:S01]  /*6ce0*/  CS2R R44, SRZ ;  /* 0x00000000002c7805 */ /* 0x000fe2000001ff00 */
[----:B------:R-:W-:Y:S06]  /*6cf0*/  @P1 BRA `(.L_x_119) ;  /* 0x00000000000c1947 */ /* 0x000fec0003800000 */
[----:B------:R-:W-:Y:S04]  /*6d00*/  SHF.L.U32 R3, RZ, 0x1f, RZ ;  /* 0x0000001fff037819 */ /* 0x000fe800000006ff */
[----:B------:R-:W1:Y:S02]  /*6d10*/  SYNCS.PHASECHK.TRANS64.TRYWAIT P1, [UR49+0x80], R3 ;  /* 0x00008003ff0075a7 */ /* 0x000e640008021131 */
[----:B-1----:R-:W-:Y:S05]  /*6d20*/  @!P1 BRA `(.L_x_120) ;  /* 0x0000005c00b49947 */ /* 0x002fea0003800000 */
.L_x_119:
[----:B------:R-:W-:Y:S05]  /*6d30*/  BSYNC B0 ;  /* 0x0000000000007941 */ /* 0x000fea0003800000 */
.L_x_118:
[----:B------:R-:W-:Y:S01]  /*6d40*/  ISETP.NE.AND P1, PT, R89, RZ, PT ;  /* 0x000000ff5900720c */ /* 0x000fe20003f25270 */
[----:B------:R-:W-:Y:S11]  /*6d50*/  HFMA2 R88, -RZ, RZ, 0, 5.9604644775390625e-08 ;  /* 0x00000001ff587431 */ /* 0x000ff600000001ff */
[----:B------:R-:W-:Y:S01]  /*6d60*/  @!UPT UIADD3 URZ, UPT, UPT, URZ, URZ, URZ ;  /* 0x000000fffffff290 */ /* 0x000fe2000fffe0ff */
[----:B------:R3:W1:Y:S04]  /*6d70*/  @P1 LDS.128 R56, [R79] ;  /* 0x000000004f381984 */ /* 0x0006680000000c00 */
[----:B------:R3:W1:Y:S04]  /*6d80*/  @P1 LDS.128 R52, [R78+0x10] ;  /* 0x000010004e341984 */ /* 0x0006680000000c00 */
[----:B------:R3:W1:Y:S04]  /*6d90*/  @P1 LDS.128 R48, [R77+0x20] ;  /* 0x000020004d301984 */ /* 0x0006680000000c00 */
[----:B------:R3:W1:Y:S02]  /*6da0*/  @P1 LDS.128 R44, [R85+0x30] ;  /* 0x00003000552c1984 */ /* 0x0006640000000c00 */
.L_x_117:
[----:B------:R-:W-:Y:S05]  /*6db0*/  BSYNC B1 ;  /* 0x0000000000017941 */ /* 0x000fea0003800000 */
.L_x_116:
[----:B-1----:R-:W-:Y:S04]  /*6dc0*/  SHF.R.U32.HI R3, RZ, 0x15, R34 ;  /* 0x00000015ff037819 */ /* 0x002fe80000011622 */
[----:B------:R-:W-:Y:S01]  /*6dd0*/  LOP3.LUT P1, RZ, R3, 0x3, R72, 0x48, !PT ;  /* 0x0000000303ff7812 */ /* 0x000fe20007824848 */
[----:B------:R-:W-:Y:S01]  /*6de0*/  @!UPT UIADD3 URZ, UPT, UPT, URZ, URZ, URZ ;  /* 0x000000fffffff290 */ /* 0x000fe2000fffe0ff */
[----:B----4-:R-:W-:Y:S11]  /*6df0*/  @P0 BRA `(.L_x_121) ;  /* 0x0000000000080947 */ /* 0x010ff60003800000 */
[----:B------:R-:W1:Y:S02]  /*6e00*/  SYNCS.PHASECHK.TRANS64.TRYWAIT P0, [R87+URZ+0xf0], R0 ;  /* 0x0000f000570075a7 */ /* 0x000e6400080011ff */
[----:B-1----:R-:W-:Y:S05]  /*6e10*/  @!P0 BRA `(.L_x_122) ;  /* 0x0000005c00908947 */ /* 0x002fea0003800000 */
.L_x_121:
[----:B------:R-:W-:Y:S05]  /*6e20*/  @!P1 BRA `(.L_x_123) ;  /* 0x0000000000409947 */ /* 0x000fea0003800000 */
[----:B------:R-:W4:Y:S01]  /*6e30*/  LDCU.64 UR8, c[0x4][0x70] ;  /* 0x01000e00ff0877ac */ /* 0x000f220008000a00 */
[----:B------:R-:W-:Y:S01]  /*6e40*/  MOV R3, 0x0 ;  /* 0x0000000000037802 */ /* 0x000fe20000000f00 */
[----:B------:R-:W-:Y:S02]  /*6e50*/  HFMA2 R12, -RZ, RZ, 0, 5.9604644775390625e-08 ;  /* 0x00000001ff0c7431 */ /* 0x000fe400000001ff */
[----:B------:R-:W-:Y:S02]  /*6e60*/  IMAD.MOV.U32 R8, RZ, RZ, 0x192 ;  /* 0x00000192ff087424 */ /* 0x000fe400078e00ff */
[----:B------:R-:W-:Y:S01]  /*6e70*/  IMAD.MOV.U32 R13, RZ, RZ, RZ ;  /* 0x000000ffff0d7224 */ /* 0x000fe200078e00ff */
[----:B------:R-:W5:Y:S01]  /*6e80*/  LDCU.64 UR6, c[0x4][0x78] ;  /* 0x01000f00ff0677ac */ /* 0x000f620008000a00 */
[----:B------:R-:W1:Y:S01]  /*6e90*/  LDC.64 R2, c[0x4][R3] ;  /* 0x0100000003027b82 */ /* 0x000e620000000a00 */
[----:B------:R-:W2:Y:S01]  /*6ea0*/  LDCU.64 UR4, c[0x4][0x10] ;  /* 0x01000200ff0477ac */ /* 0x000ea20008000a00 */
[----:B----4-:R-:W-:Y:S01]  /*6eb0*/  MOV R5, UR9 ;  /* 0x0000000900057c02 */ /* 0x010fe20008000f00 */
[----:B------:R-:W-:Y:S01]  /*6ec0*/  IMAD.U32 R4, RZ, RZ, UR8 ;  /* 0x00000008ff047e24 */ /* 0x000fe2000f8e00ff */
[----:B-----5:R-:W-:Y:S01]  /*6ed0*/  MOV R7, UR7 ;  /* 0x0000000700077c02 */ /* 0x020fe20008000f00 */
[----:B------:R-:W-:Y:S01]  /*6ee0*/  IMAD.U32 R6, RZ, RZ, UR6 ;  /* 0x00000006ff067e24 */ /* 0x000fe2000f8e00ff */
[----:B--2---:R-:W-:Y:S01]  /*6ef0*/  MOV R11, UR5 ;  /* 0x00000005000b7c02 */ /* 0x004fe20008000f00 */
[----:B------:R-:W-:Y:S02]  /*6f00*/  IMAD.U32 R10, RZ, RZ, UR4 ;  /* 0x00000004ff0a7e24 */ /* 0x000fe4000f8e00ff */
[----:B------:R-:W-:Y:S07]  /*6f10*/  LEPC R20, `(.L_x_123) ;  /* 0x000000001014794e */ /* 0x000fee0000000000 */
[----:B-1-3--:R-:W-:Y:S05]  /*6f20*/  CALL.ABS.NOINC R2 ;  /* 0x0000000002007343 */ /* 0x00afea0003c00000 */
.L_x_123:
[----:B------:R-:W-:Y:S01]  /*6f30*/  LOP3.LUT R20, R56, 0xffffe000, RZ, 0xc0, !PT ;  /* 0xffffe00038147812 */ /* 0x000fe200078ec0ff */
[----:B------:R-:W-:Y:S05]  /*6f40*/  WARPSYNC.ALL ;  /* 0x0000000000007948 */ /* 0x000fea0003800000 */
[----:B------:R-:W-:Y:S01]  /*6f50*/  R2UR UR4, R34 ;  /* 0x00000000220472ca */ /* 0x000fe200000e0000 */
[----:B------:R-:W-:Y:S01]  /*6f60*/  BSSY.RECONVERGENT B0, `(.L_x_124) ;  /* 0x000005c000007945 */ /* 0x000fe20003800200 */
[----:B------:R-:W-:Y:S02]  /*6f70*/  LOP3.LUT R21, R57, 0xffffe000, RZ, 0xc0, !PT ;  /* 0xffffe00039157812 */ /* 0x000fe400078ec0ff */
[----:B------:R-:W-:Y:S02]  /*6f80*/  LOP3.LUT R40, R58, 0xffffe000, RZ, 0xc0, !PT ;  /* 0xffffe0003a287812 */ /* 0x000fe400078ec0ff */
[----:B------:R-:W-:Y:S02]  /*6f90*/  LOP3.LUT R41, R52, 0xffffe000, RZ, 0xc0, !PT ;  /* 0xffffe00034297812 */ /* 0x000fe400078ec0ff */
[----:B------:R-:W-:Y:S05]  /*6fa0*/  ISETP.NE.AND P0, PT, R81, RZ, PT ;  /* 0x000000ff5100720c */ /* 0x000fea0003f05270 */
[----:B------:R-:W1:Y:S02]  /*6fb0*/  LDTM.x16 R4, tmem[UR4] ;  /* 0x00000004000479ee */ /* 0x000e640008240000 */
[C---:B-12---:R-:W-:Y:S01]  /*6fc0*/  FMUL R0, R32.reuse, R4 ;  /* 0x0000000420007220 */ /* 0x046fe20000400000 */
[C---:B------:R-:W-:Y:S01]  /*6fd0*/  FMUL R2, R32.reuse, R5 ;  /* 0x0000000520027220 */ /* 0x040fe20000400000 */
[C---:B------:R-:W-:Y:S01]  /*6fe0*/  FMUL R3, R32.reuse, R6 ;  /* 0x0000000620037220 */ /* 0x040fe20000400000 */
[----:B------:R-:W-:Y:S01]  /*6ff0*/  FMUL R7, R32, R7 ;  /* 0x0000000720077220 */ /* 0x000fe20000400000 */
[----:B------:R-:W-:Y:S01]  /*7000*/  FFMA R36, R35, R20, R0 ;  /* 0x0000001423247223 */ /* 0x000fe20000000000 */
[----:B------:R-:W-:Y:S01]  /*7010*/  LOP3.LUT R20, R59, 0xffffe000, RZ, 0xc0, !PT ;  /* 0xffffe0003b147812 */ /* 0x000fe200078ec0ff */
[C---:B------:R-:W-:Y:S01]  /*7020*/  FFMA R37, R35.reuse, R21, R2 ;  /* 0x0000001523257223 */ /* 0x040fe20000000002 */
[----:B------:R-:W-:Y:S01]  /*7030*/  LOP3.LUT R21, R54, 0xffffe000, RZ, 0xc0, !PT ;  /* 0xffffe00036157812 */ /* 0x000fe200078ec0ff */
[----:B------:R-:W-:Y:S01]  /*7040*/  FFMA R38, R35, R40, R3 ;  /* 0x0000002823267223 */ /* 0x000fe20000000003 */
[----:B------:R-:W-:Y:S01]  /*7050*/  LOP3.LUT R40, R53, 0xffffe000, RZ, 0xc0, !PT ;  /* 0xffffe00035287812 */ /* 0x000fe200078ec0ff */
[----:B------:R-:W-:Y:S01]  /*7060*/  FFMA R39, R35, R20, R7 ;  /* 0x0000001423277223 */ /* 0x000fe20000000007 */
[----:B------:R-:W-:Y:S01]  /*7070*/  LOP3.LUT R20, R55, 0xffffe000, RZ, 0xc0, !PT ;  /* 0xffffe00037147812 */ /* 0x000fe200078ec0ff */
[C---:B------:R-:W-:Y:S01]  /*7080*/  FMUL R4, R32.reuse, R8 ;  /* 0x0000000820047220 */ /* 0x040fe20000400000 */
[----:B------:R-:W-:Y:S01]  /*7090*/  F2FP.TF32.F32.PACK_B R36, R36 ;  /* 0x00000024ff24723e */ /* 0x000fe200024050ff */
[C---:B------:R-:W-:Y:S01]  /*70a0*/  FMUL R5, R32.reuse, R9 ;  /* 0x0000000920057220 */ /* 0x040fe20000400000 */
[----:B------:R-:W-:Y:S01]  /*70b0*/  F2FP.TF32.F32.PACK_B R37, R37 ;  /* 0x00000025ff25723e */ /* 0x000fe200024050ff */
[C---:B------:R-:W-:Y:S01]  /*70c0*/  FMUL R6, R32.reuse, R10 ;  /* 0x0000000a20067220 */ /* 0x040fe20000400000 */
[----:B------:R-:W-:Y:S01]  /*70d0*/  FMUL R11, R32, R11 ;  /* 0x0000000b200b7220 */ /* 0x000fe20000400000 */
[----:B------:R-:W-:Y:S01]  /*70e0*/  F2FP.TF32.F32.PACK_B R38, R38 ;  /* 0x00000026ff26723e */ /* 0x000fe200024050ff */
[C---:B------:R-:W-:Y:S01]  /*70f0*/  FFMA R4, R35.reuse, R41, R4 ;  /* 0x0000002923047223 */ /* 0x040fe20000000004 */
[----:B------:R-:W-:Y:S01]  /*7100*/  F2FP.TF32.F32.PACK_B R39, R39 ;  /* 0x00000027ff27723e */ /* 0x000fe200024050ff */
[C---:B------:R-:W-:Y:S01]  /*7110*/  FFMA R5, R35.reuse, R40, R5 ;  /* 0x0000002823057223 */ /* 0x040fe20000000005 */
[C---:B------:R-:W-:Y:S01]  /*7120*/  FFMA R6, R35.reuse, R21, R6 ;  /* 0x0000001523067223 */ /* 0x040fe20000000006 */
[----:B------:R-:W-:Y:S01]  /*7130*/  FFMA R7, R35, R20, R11 ;  /* 0x0000001423077223 */ /* 0x000fe2000000000b */
[----:B------:R-:W-:Y:S01]  /*7140*/  LOP3.LUT R41, R48, 0xffffe000, RZ, 0xc0, !PT ;  /* 0xffffe00030297812 */ /* 0x000fe200078ec0ff */
[----:B------:R1:W-:Y:S01]  /*7150*/  STS.128 [R79], R36 ;  /* 0x000000244f007388 */ /* 0x0003e20000000c00 */
[----:B------:R-:W-:Y:S01]  /*7160*/  LOP3.LUT R40, R49, 0xffffe000, RZ, 0xc0, !PT ;  /* 0xffffe00031287812 */ /* 0x000fe200078ec0ff */
[C---:B------:R-:W-:Y:S01]  /*7170*/  FMUL R8, R32.reuse, R12 ;  /* 0x0000000c20087220 */ /* 0x040fe20000400000 */
[----:B------:R-:W-:Y:S01]  /*7180*/  FMUL R9, R32, R13 ;  /* 0x0000000d20097220 */ /* 0x000fe20000400000 */
[----:B------:R-:W-:Y:S01]  /*7190*/  LOP3.LUT R21, R50, 0xffffe000, RZ, 0xc0, !PT ;  /* 0xffffe00032157812 */ /* 0x000fe200078ec0ff */
[C---:B------:R-:W-:Y:S01]  /*71a0*/  FMUL R10, R32.reuse, R14 ;  /* 0x0000000e200a7220 */ /* 0x040fe20000400000 */
[----:B------:R-:W-:Y:S01]  /*71b0*/  LOP3.LUT R20, R51, 0xffffe000, RZ, 0xc0, !PT ;  /* 0xffffe00033147812 */ /* 0x000fe200078ec0ff */
[----:B------:R-:W-:Y:S01]  /*71c0*/  FMUL R15, R32, R15 ;  /* 0x0000000f200f7220 */ /* 0x000fe20000400000 */
[----:B------:R-:W-:Y:S01]  /*71d0*/  F2FP.TF32.F32.PACK_B R4, R4 ;  /* 0x00000004ff04723e */ /* 0x000fe200024050ff */
[C---:B------:R-:W-:Y:S01]  /*71e0*/  FFMA R8, R35.reuse, R41, R8 ;  /* 0x0000002923087223 */ /* 0x040fe20000000008 */
[----:B------:R-:W-:Y:S01]  /*71f0*/  F2FP.TF32.F32.PACK_B R5, R5 ;  /* 0x00000005ff05723e */ /* 0x000fe200024050ff */
[C---:B------:R-:W-:Y:S01]  /*7200*/  FFMA R9, R35.reuse, R40, R9 ;  /* 0x0000002823097223 */ /* 0x040fe20000000009 */
[----:B------:R-:W-:Y:S01]  /*7210*/  F2FP.TF32.F32.PACK_B R6, R6 ;  /* 0x00000006ff06723e */ /* 0x000fe200024050ff */
[C---:B------:R-:W-:Y:S01]  /*7220*/  FFMA R10, R35.reuse, R21, R10 ;  /* 0x00000015230a7223 */ /* 0x040fe2000000000a */
[----:B------:R-:W-:Y:S01]  /*7230*/  F2FP.TF32.F32.PACK_B R7, R7 ;  /* 0x00000007ff07723e */ /* 0x000fe200024050ff */
[----:B------:R-:W-:Y:S01]  /*7240*/  FFMA R11, R35, R20, R15 ;  /* 0x00000014230b7223 */ /* 0x000fe2000000000f */
[----:B------:R-:W-:Y:S01]  /*7250*/  LOP3.LUT R41, R44, 0xffffe000, RZ, 0xc0, !PT ;  /* 0xffffe0002c297812 */ /* 0x000fe200078ec0ff */
[C---:B------:R-:W-:Y:S01]  /*7260*/  FMUL R12, R32.reuse, R16 ;  /* 0x00000010200c7220 */ /* 0x040fe20000400000 */
[----:B------:R-:W-:Y:S01]  /*7270*/  LOP3.LUT R40, R45, 0xffffe000, RZ, 0xc0, !PT ;  /* 0xffffe0002d287812 */ /* 0x000fe200078ec0ff */
[----:B------:R1:W-:Y:S01]  /*7280*/  STS.128 [R78+0x10], R4 ;  /* 0x000010044e007388 */ /* 0x0003e20000000c00 */
        /* <DEDUP_REMOVED lines=13> */
[----:B------:R-:W-:Y:S02]  /*7360*/  F2FP.TF32.F32.PACK_B R12, R12 ;  /* 0x0000000cff0c723e */ /* 0x000fe400024050ff */
[----:B------:R-:W-:Y:S01]  /*7370*/  F2FP.TF32.F32.PACK_B R13, R13 ;  /* 0x0000000dff0d723e */ /* 0x000fe200024050ff */
[----:B------:R1:W-:Y:S01]  /*7380*/  STS.128 [R77+0x20], R8 ;  /* 0x000020084d007388 */ /* 0x0003e20000000c00 */
[----:B------:R-:W-:Y:S02]  /*7390*/  F2FP.TF32.F32.PACK_B R14, R14 ;  /* 0x0000000eff0e723e */ /* 0x000fe400024050ff */
[----:B------:R-:W-:Y:S05]  /*73a0*/  F2FP.TF32.F32.PACK_B R15, R15 ;  /* 0x0000000fff0f723e */ /* 0x000fea00024050ff */
[----:B------:R1:W-:Y:S01]  /*73b0*/  STS.128 [R85+0x30], R12 ;  /* 0x0000300c55007388 */ /* 0x0003e20000000c00 */
[----:B------:R-:W-:Y:S01]  /*73c0*/  @!PT LDS RZ, [RZ] ;  /* 0x00000000fffff984 */ /* 0x000fe20000000800 */
[----:B------:R-:W-:Y:S01]  /*73d0*/  @!PT LDS RZ, [RZ] ;  /* 0x00000000fffff984 */ /* 0x000fe20000000800 */
[----:B------:R-:W-:Y:S01]  /*73e0*/  @!PT LDS RZ, [RZ] ;  /* 0x00000000fffff984 */ /* 0x000fe20000000800 */
[----:B------:R-:W-:Y:S01]  /*73f0*/  @!PT LDS RZ, [RZ] ;  /* 0x00000000fffff984 */ /* 0x000fe20000000800 */
[----:B------:R2:W-:Y:S07]  /*7400*/  MEMBAR.ALL.CTA ;  /* 0x0000000000007992 */ /* 0x0005ee0000008000 */
[----:B--2---:R-:W2:Y:S02]  /*7410*/  FENCE.VIEW.ASYNC.S ;  /* 0x00000000000073c6 */ /* 0x004ea40000000000 */
[----:B--2---:R-:W-:Y:S06]  /*7420*/  BAR.SYNC.DEFER_BLOCKING 0x1, 0x80 ;  /* 0x0042000000007b1d */ /* 0x004fec0000010000 */
[----:B------:R-:W-:Y:S05]  /*7430*/  @P0 BRA `(.L_x_125) ;  /* 0x0000000000380947 */ /* 0x000fea0003800000 */
[----:B------:R-:W-:Y:S02]  /*7440*/  UIADD3 UR4, UPT, UPT, UR49, 0x200, URZ ;  /* 0x0000020031047890 */ /* 0x000fe4000fffe0ff */
[----:B------:R-:W-:Y:S01]  /*7450*/  UIADD3 UR8, UP0, UPT, UR52, 0x680, URZ ;  /* 0x0000068034087890 */ /* 0x000fe2000ff1e0ff */
[----:B------:R-:W-:Y:S01]  /*7460*/  UMOV UR43, UR36 ;  /* 0x00000024002b7c82 */ /* 0x000fe20008000000 */
[----:B------:R-:W-:Y:S02]  /*7470*/  UIADD3 UR5, UPT, UPT, UR41, 0x80, URZ ;  /* 0x0000008029057890 */ /* 0x000fe4000fffe0ff */
[----:B------:R-:W-:Y:S01]  /*7480*/  MOV R73, UR4 ;  /* 0x0000000400497c02 */ /* 0x000fe20008000f00 */
[----:B------:R-:W-:Y:S02]  /*7490*/  UIADD3.X UR9, UPT, UPT, URZ, UR53, URZ, UP0, !UPT ;  /* 0x00000035ff097290 */ /* 0x000fe400087fe4ff */
[----:B------:R-:W-:Y:S01]  /*74a0*/  UIADD3 UR4, UPT, UPT, UR49, 0x1200, URZ ;  /* 0x0000120031047890 */ /* 0x000fe2000fffe0ff */
[----:B------:R-:W-:Y:S01]  /*74b0*/  R2UR UR40, R73 ;  /* 0x00000000492872ca */ /* 0x000fe200000e0000 */
[----:B------:R-:W-:Y:S01]  /*74c0*/  UMOV UR6, UR42 ;  /* 0x0000002a00067c82 */ /* 0x000fe20008000000 */
[----:B------:R-:W-:Y:S11]  /*74d0*/  UMOV UR7, UR36 ;  /* 0x0000002400077c82 */ /* 0x000ff60008000000 */
[----:B------:R2:W-:Y:S01]  /*74e0*/  UTMASTG.3D [UR40], [UR8] ;  /* 0x00000028080073b5 */ /* 0x0005e20008010000 */
[----:B------:R2:W-:Y:S01]  /*74f0*/  UTMASTG.3D [UR4], [UR8] ;  /* 0x00000004080073b5 */ /* 0x0005e20008010000 */
[----:B------:R0:W-:Y:S01]  /*7500*/  UTMACMDFLUSH ;  /* 0x00000000000079b7 */ /* 0x0001e20000000000 */
[----:B--2---:R-:W-:Y:S04]  /*7510*/  DEPBAR.LE SB0, 0x1 ;  /* 0x000080400000791a */ /* 0x004fe80000000000 */
.L_x_125:
[----:B------:R-:W-:Y:S05]  /*7520*/  BSYNC.RECONVERGENT B0 ;  /* 0x0000000000007941 */ /* 0x000fea0003800200 */
.L_x_124:
[----:B------:R-:W-:Y:S01]  /*7530*/  BAR.SYNC.DEFER_BLOCKING 0x1, 0x80 ;  /* 0x0042000000007b1d */ /* 0x000fe20000010000 */
[----:B------:R-:W-:Y:S01]  /*7540*/  ISETP.NE.AND P1, PT, R86, RZ, PT ;  /* 0x000000ff5600720c */ /* 0x000fe20003f25270 */
[----:B------:R-:W-:Y:S01]  /*7550*/  UISETP.NE.AND UP0, UPT, UR50, URZ, UPT ;  /* 0x000000ff3200728c */ /* 0x000fe2000bf05270 */
[----:B------:R-:W-:Y:S11]  /*7560*/  LEA R3, R88, UR49, 0x3 ;  /* 0x0000003158037c11 */ /* 0x000ff6000f8e18ff */
[----:B------:R-:W-:Y:S01]  /*7570*/  @P1 SHF.L.U32 R2, RZ, 0x1f, RZ ;  /* 0x0000001fff021819 */ /* 0x000fe200000006ff */
[----:B------:R-:W-:Y:S06]  /*7580*/  BRA.U !UP0, `(.L_x_126) ;  /* 0x0000000108247547 */ /* 0x000fec000b800000 */
[----:B-1----:R-:W-:Y:S01]  /*7590*/  IMAD.U32 R5, RZ, RZ, UR51 ;  /* 0x00000033ff057e24 */ /* 0x002fe2000f8e00ff */
[----:B------:R-:W-:Y:S01]  /*75a0*/  MOV R0, UR37 ;  /* 0x0000002500007c02 */ /* 0x000fe20008000f00 */
[----:B------:R-:W-:Y:S03]  /*75b0*/  UIADD3 UR51, UPT, UPT, UR51, 0x1, URZ ;  /* 0x0000000133337890 */ /* 0x000fe6000fffe0ff */
[----:B------:R-:W-:Y:S01]  /*75c0*/  @P1 LEA R5, R5, UR49, 0x3 ;  /* 0x0000003105051c11 */ /* 0x000fe2000f8e18ff */
[----:B------:R-:W-:Y:S04]  /*75d0*/  UISETP.NE.AND UP0, UPT, UR51, 0x4, UPT ;  /* 0x000000043300788c */ /* 0x000fe8000bf05270 */
[----:B------:R-:W-:Y:S01]  /*75e0*/  @P1 VIADD R5, R5, 0xa0 ;  /* 0x000000a005051836 */ /* 0x000fe20000000000 */
[----:B------:R-:W-:Y:S04]  /*75f0*/  USEL UR51, UR51, URZ, UP0 ;  /* 0x000000ff33337287 */ /* 0x000fe80008000000 */
[----:B------:R-:W-:Y:S04]  /*7600*/  @P1 PRMT R0, R0, 0x654, R5 ;  /* 0x0000065400001816 */ /* 0x000fe80000000005 */
[----:B------:R2:W-:Y:S04]  /*7610*/  @P1 SYNCS.ARRIVE.TRANS64.RED.A1T0 RZ, [R0+URZ], RZ ;  /* 0x000000ff00ff19a7 */ /* 0x0005e800081004ff */
.L_x_126:
[----:B------:R-:W4:Y:S01]  /*7620*/  @P1 SYNCS.PHASECHK.TRANS64.TRYWAIT P0, [R3+URZ+0x80], R2 ;  /* 0x00008002030015a7 */ /* 0x000f2200080011ff */
[----:B------:R-:W-:Y:S01]  /*7630*/  BSSY B1, `(.L_x_127) ;  /* 0x0000016000017945 */ /* 0x000fe20003800000 */
[----:B----4-:R-:W-:Y:S03]  /*7640*/  @P1 SEL R43, RZ, 0x1, !P0 ;  /* 0x00000001ff2b1807 */ /* 0x010fe60004000000 */
[----:B------:R-:W-:Y:S05]  /*7650*/  @!P1 BRA `(.L_x_128) ;  /* 0x00000000004c9947 */ /* 0x000fea0003800000 */
[----:B------:R-:W-:Y:S01]  /*7660*/  ISETP.NE.AND P0, PT, R43, RZ, PT ;  /* 0x000000ff2b00720c */ /* 0x000fe20003f05270 */
[----:B------:R-:W-:Y:S01]  /*7670*/  BSSY B0, `(.L_x_129) ;  /* 0x000000b000007945 */ /* 0x000fe20003800000 */
[----:B------:R-:W-:Y:S11]  /*7680*/  ISETP.NE.AND P1, PT, R89, RZ, PT ;  /* 0x000000ff5900720c */ /* 0x000ff60003f25270 */
[----:B------:R-:W-:Y:S02]  /*7690*/  @!UPT UIADD3 URZ, UPT, UPT, URZ, URZ, URZ ;  /* 0x000000fffffff290 */ /* 0x000fe4000fffe0ff */
[C---:B-1----:R-:W-:Y:S01]  /*76a0*/  @P1 IMAD R6, R88.reuse, 0x2000, R79 ;  /* 0x0000200058061824 */ /* 0x042fe200078e024f */
[C---:B------:R-:W-:Y:S01]  /*76b0*/  @P1 LEA R4, R88.reuse, R77, 0xd ;  /* 0x0000004d58041211 */ /* 0x040fe200078e68ff */
[C---:B------:R-:W-:Y:S02]  /*76c0*/  @P1 IMAD R5, R88.reuse, 0x2000, R78 ;  /* 0x0000200058051824 */ /* 0x040fe400078e024e */
[----:B------:R-:W-:Y:S01]  /*76d0*/  @P1 IMAD R2, R88, 0x2000, R85 ;  /* 0x0000200058021824 */ /* 0x000fe200078e0255 */
[----:B------:R-:W-:Y:S06]  /*76e0*/  @P0 BRA `(.L_x_130) ;  /* 0x00000000000c0947 */ /* 0x000fec0003800000 */
[----:B--2---:R-:W-:Y:S04]  /*76f0*/  SHF.L.U32 R0, RZ, 0x1f, RZ ;  /* 0x0000001fff007819 */ /* 0x004fe800000006ff */
[----:B------:R-:W1:Y:S02]  /*7700*/  SYNCS.PHASECHK.TRANS64.TRYWAIT P0, [R3+URZ+0x80], R0 ;  /* 0x00008000030075a7 */ /* 0x000e6400080011ff */
[----:B-1----:R-:W-:Y:S05]  /*7710*/  @!P0 BRA `(.L_x_131) ;  /* 0x0000005400648947 */ /* 0x002fea0003800000 */
.L_x_130:
[----:B------:R-:W-:Y:S05]  /*7720*/  BSYNC B0 ;  /* 0x0000000000007941 */ /* 0x000fea0003800000 */
.L_x_129:
[----:B------:R-:W-:Y:S02]  /*7730*/  ISETP.NE.AND P0, PT, R89, RZ, PT ;  /* 0x000000ff5900720c */ /* 0x000fe40003f05270 */
[----:B------:R-:W-:Y:S11]  /*7740*/  IADD3 R88, PT, PT, R88, 0x1, RZ ;  /* 0x0000000158587810 */ /* 0x000ff60007ffe0ff */
[----:B------:R4:W1:Y:S04]  /*7750*/  @P0 LDS.128 R56, [R6] ;  /* 0x0000000006380984 */ /* 0x0008680000000c00 */
[----:B------:R4:W1:Y:S04]  /*7760*/  @P0 LDS.128 R52, [R5+0x10] ;  /* 0x0000100005340984 */ /* 0x0008680000000c00 */
[----:B------:R4:W1:Y:S04]  /*7770*/  @P0 LDS.128 R48, [R4+0x20] ;  /* 0x0000200004300984 */ /* 0x0008680000000c00 */
[----:B------:R4:W1:Y:S02]  /*7780*/  @P0 LDS.128 R44, [R2+0x30] ;  /* 0x00003000022c0984 */ /* 0x0008640000000c00 */
.L_x_128:
[----:B------:R-:W-:Y:S05]  /*7790*/  BSYNC B1 ;  /* 0x0000000000017941 */ /* 0x000fea0003800000 */
.L_x_127:
[----:B-1----:R-:W-:Y:S05]  /*77a0*/  VIADD R3, R34, 0x10 ;  /* 0x0000001022037836 */ /* 0x002fea0000000000 */
[----:B------:R-:W-:Y:S04]  /*77b0*/  SHF.R.U32.HI R3, RZ, 0x15, R3 ;  /* 0x00000015ff037819 */ /* 0x000fe80000011603 */
[----:B------:R-:W-:Y:S11]  /*77c0*/  LOP3.LUT P0, RZ, R3, 0x3, R72, 0x48, !PT ;  /* 0x0000000303ff7812 */ /* 0x000ff60007804848 */
[----:B------:R-:W-:Y:S02]  /*77d0*/  @!UPT UIADD3 URZ, UPT, UPT, URZ, URZ, URZ ;  /* 0x000000fffffff290 */ /* 0x000fe4000fffe0ff */
[----:B------:R-:W-:Y:S05]  /*77e0*/  @!P0 BRA `(.L_x_132) ;  /* 0x0000000000408947 */ /* 0x000fea0003800000 */
[----:B------:R-:W1:Y:S01]  /*77f0*/  LDCU.64 UR8, c[0x4][0x70] ;  /* 0x01000e00ff0877ac */ /* 0x000e620008000a00 */
[----:B------:R-:W-:Y:S01]  /*7800*/  MOV R3, 0x0 ;  /* 0x0000000000037802 */ /* 0x000fe20000000f00 */
[----:B------:R-:W-:Y:S02]  /*7810*/  HFMA2 R12, -RZ, RZ, 0, 5.9604644775390625e-08 ;  /* 0x00000001ff0c7431 */ /* 0x000fe400000001ff */
[----:B------:R-:W-:Y:S02]  /*7820*/  IMAD.MOV.U32 R8, RZ, RZ, 0x192 ;  /* 0x00000192ff087424 */ /* 0x000fe400078e00ff */
[----:B------:R-:W-:Y:S01]  /*7830*/  IMAD.MOV.U32 R13, RZ, RZ, RZ ;  /* 0x000000ffff0d7224 */ /* 0x000fe200078e00ff */
[----:B------:R-:W5:Y:S01]  /*7840*/  LDCU.64 UR6, c[0x4][0x78] ;  /* 0x01000f00ff0677ac */ /* 0x000f620008000a00 */
[----:B----4-:R-:W4:Y:S01]  /*7850*/  LDC.64 R2, c[0x4][R3] ;  /* 0x0100000003027b82 */ /* 0x010f220000000a00 */
[----:B------:R-:W2:Y:S01]  /*7860*/  LDCU.64 UR4, c[0x4][0x10] ;  /* 0x01000200ff0477ac */ /* 0x000ea20008000a00 */
[----:B-1----:R-:W-:Y:S01]  /*7870*/  MOV R5, UR9 ;  /* 0x0000000900057c02 */ /* 0x002fe20008000f00 */
[----:B------:R-:W-:Y:S01]  /*7880*/  IMAD.U32 R4, RZ, RZ, UR8 ;  /* 0x00000008ff047e24 */ /* 0x000fe2000f8e00ff */
[----:B-----5:R-:W-:Y:S01]  /*7890*/  MOV R7, UR7 ;  /* 0x0000000700077c02 */ /* 0x020fe20008000f00 */
[----:B------:R-:W-:Y:S01]  /*78a0*/  IMAD.U32 R6, RZ, RZ, UR6 ;  /* 0x00000006ff067e24 */ /* 0x000fe2000f8e00ff */
[----:B--2---:R-:W-:Y:S01]  /*78b0*/  MOV R11, UR5 ;  /* 0x00000005000b7c02 */ /* 0x004fe20008000f00 */
[----:B------:R-:W-:Y:S02]  /*78c0*/  IMAD.U32 R10, RZ, RZ, UR4 ;  /* 0x00000004ff0a7e24 */ /* 0x000fe4000f8e00ff */
[----:B------:R-:W-:Y:S07]  /*78d0*/  LEPC R20, `(.L_x_132) ;  /* 0x000000001014794e */ /* 0x000fee0000000000 */
[----:B---34-:R-:W-:Y:S05]  /*78e0*/  CALL.ABS.NOINC R2 ;  /* 0x0000000002007343 */ /* 0x018fea0003c00000 */
.L_x_132:
[----:B------:R-:W-:Y:S01]  /*78f0*/  LOP3.LUT R20, R56, 0xffffe000, RZ, 0xc0, !PT ;  /* 0xffffe00038147812 */ /* 0x000fe200078ec0ff */
[----:B------:R-:W-:Y:S05]  /*7900*/  WARPSYNC.ALL ;  /* 0x0000000000007948 */ /* 0x000fea0003800000 */
[----:B------:R-:W-:Y:S01]  /*7910*/  R2UR UR4, R34 ;  /* 0x00000000220472ca */ /* 0x000fe200000e0000 */
[----:B------:R-:W-:Y:S01]  /*7920*/  IMAD.U32 R91, RZ, RZ, UR51 ;  /* 0x00000033ff5b7e24 */ /* 0x000fe2000f8e00ff */
[----:B------:R-:W-:Y:S01]  /*7930*/  LOP3.LUT R21, R57, 0xffffe000, RZ, 0xc0, !PT ;  /* 0xffffe00039157812 */ /* 0x000fe200078ec0ff */
[----:B------:R-:W-:Y:S01]  /*7940*/  IMAD.U32 R90, RZ, RZ, UR37 ;  /* 0x00000025ff5a7e24 */ /* 0x000fe2000f8e00ff */
[----:B------:R-:W-:Y:S01]  /*7950*/  LOP3.LUT R40, R59, 0xffffe000, RZ, 0xc0, !PT ;  /* 0xffffe0003b287812 */ /* 0x000fe200078ec0ff */
[----:B------:R-:W-:Y:S01]  /*7960*/  BSSY.RECONVERGENT B0, `(.L_x_133) ;  /* 0x0000060000007945 */ /* 0x000fe20003800200 */
[----:B------:R-:W-:Y:S02]  /*7970*/  LOP3.LUT R41, R52, 0xffffe000, RZ, 0xc0, !PT ;  /* 0xffffe00034297812 */ /* 0x000fe400078ec0ff */
[----:B------:R-:W-:Y:S02]  /*7980*/  LOP3.LUT R42, R53, 0xffffe000, RZ, 0xc0, !PT ;  /* 0xffffe000352a7812 */ /* 0x000fe400078ec0ff */
[----:B------:R-:W-:Y:S02]  /*7990*/  ISETP.NE.AND P6, PT, R86, RZ, PT ;  /* 0x000000ff5600720c */ /* 0x000fe40003fc5270 */
[----:B------:R-:W-:Y:S01]  /*79a0*/  ISETP.NE.AND P0, PT, R81, RZ, PT ;  /* 0x000000ff5100720c */ /* 0x000fe20003f05270 */
[----:B----4-:R-:W2:Y:S10]  /*79b0*/  LDTM.x16 R4, tmem[UR4+0x10] ;  /* 0x00001004000479ee */ /* 0x010eb40008240000 */
[----:B------:R-:W-:Y:S02]  /*79c0*/  @P6 LEA R91, R91, UR49, 0x3 ;  /* 0x000000315b5b6c11 */ /* 0x000fe4000f8e18ff */
[----:B------:R-:W-:Y:S03]  /*79d0*/  @P6 SHF.L.U32 R92, RZ, 0x1f, RZ ;  /* 0x0000001fff5c6819 */ /* 0x000fe600000006ff */
[----:B------:R-:W-:Y:S05]  /*79e0*/  @P6 VIADD R91, R91, 0xa0 ;  /* 0x000000a05b5b6836 */ /* 0x000fea0000000000 */
[----:B------:R-:W-:Y:S02]  /*79f0*/  @P6 PRMT R90, R90, 0x654, R91 ;  /* 0x000006545a5a6816 */ /* 0x000fe4000000005b */
[----:B------:R-:W-:Y:S01]  /*7a00*/  LEA R91, R88, UR49, 0x3 ;  /* 0x00000031585b7c11 */ /* 0x000fe2000f8e18ff */
[C---:B--2---:R-:W-:Y:S01]  /*7a10*/  FMUL R0, R32.reuse, R4 ;  /* 0x0000000420007220 */ /* 0x044fe20000400000 */
[C---:B------:R-:W-:Y:S01]  /*7a20*/  FMUL R2, R32.reuse, R5 ;  /* 0x0000000520027220 */ /* 0x040fe20000400000 */
[C---:B------:R-:W-:Y:S01]  /*7a30*/  FMUL R3, R32.reuse, R6 ;  /* 0x0000000620037220 */ /* 0x040fe20000400000 */
[----:B------:R-:W-:Y:S01]  /*7a40*/  FMUL R7, R32, R7 ;  /* 0x0000000720077220 */ /* 0x000fe20000400000 */
[C---:B------:R-:W-:Y:S01]  /*7a50*/  FFMA R36, R35.reuse, R20, R0 ;  /* 0x0000001423247223 */ /* 0x040fe20000000000 */
[----:B------:R-:W-:Y:S01]  /*7a60*/  LOP3.LUT R20, R58, 0xffffe000, RZ, 0xc0, !PT ;  /* 0xffffe0003a147812 */ /* 0x000fe200078ec0ff */
[C---:B------:R-:W-:Y:S01]  /*7a70*/  FFMA R37, R35.reuse, R21, R2 ;  /* 0x0000001523257223 */ /* 0x040fe20000000002 */
[----:B------:R-:W-:Y:S01]  /*7a80*/  LOP3.LUT R21, R48, 0xffffe000, RZ, 0xc0, !PT ;  /* 0xffffe00030157812 */ /* 0x000fe200078ec0ff */
[----:B------:R-:W-:Y:S01]  /*7a90*/  FMUL R4, R32, R8 ;  /* 0x0000000820047220 */ /* 0x000fe20000400000 */
[----:B------:R-:W-:Y:S01]  /*7aa0*/  F2FP.TF32.F32.PACK_B R36, R36 ;  /* 0x00000024ff24723e */ /* 0x000fe200024050ff */
[C---:B------:R-:W-:Y:S01]  /*7ab0*/  FFMA R38, R35.reuse, R20, R3 ;  /* 0x0000001423267223 */ /* 0x040fe20000000003 */
[----:B------:R-:W-:Y:S01]  /*7ac0*/  LOP3.LUT R20, R54, 0xffffe000, RZ, 0xc0, !PT ;  /* 0xffffe00036147812 */ /* 0x000fe200078ec0ff */
[----:B------:R-:W-:Y:S01]  /*7ad0*/  FFMA R39, R35, R40, R7 ;  /* 0x0000002823277223 */ /* 0x000fe20000000007 */
[----:B------:R-:W-:Y:S01]  /*7ae0*/  LOP3.LUT R40, R55, 0xffffe000, RZ, 0xc0, !PT ;  /* 0xffffe00037287812 */ /* 0x000fe200078ec0ff */
[C---:B------:R-:W-:Y:S01]  /*7af0*/  FMUL R5, R32.reuse, R9 ;  /* 0x0000000920057220 */ /* 0x040fe20000400000 */
[C---:B------:R-:W-:Y:S01]  /*7b00*/  FMUL R6, R32.reuse, R10 ;  /* 0x0000000a20067220 */ /* 0x040fe20000400000 */
[C---:B------:R-:W-:Y:S01]  /*7b10*/  FMUL R11, R32.reuse, R11 ;  /* 0x0000000b200b7220 */ /* 0x040fe20000400000 */
[----:B------:R-:W-:Y:S01]  /*7b20*/  F2FP.TF32.F32.PACK_B R37, R37 ;  /* 0x00000025ff25723e */ /* 0x000fe200024050ff */
[C---:B------:R-:W-:Y:S01]  /*7b30*/  FFMA R4, R35.reuse, R41, R4 ;  /* 0x0000002923047223 */ /* 0x040fe20000000004 */
[----:B------:R-:W-:Y:S01]  /*7b40*/  F2FP.TF32.F32.PACK_B R38, R38 ;  /* 0x00000026ff26723e */ /* 0x000fe200024050ff */
[C---:B------:R-:W-:Y:S01]  /*7b50*/  FFMA R5, R35.reuse, R42, R5 ;  /* 0x0000002a23057223 */ /* 0x040fe20000000005 */
[----:B------:R-:W-:Y:S01]  /*7b60*/  F2FP.TF32.F32.PACK_B R39, R39 ;  /* 0x00000027ff27723e */ /* 0x000fe200024050ff */
[C---:B------:R-:W-:Y:S01]  /*7b70*/  FFMA R6, R35.reuse, R20, R6 ;  /* 0x0000001423067223 */ /* 0x040fe20000000006 */
[----:B------:R-:W-:Y:S01]  /*7b80*/  FFMA R7, R35, R40, R11 ;  /* 0x0000002823077223 */ /* 0x000fe2000000000b */
        /* <DEDUP_REMOVED lines=47> */
[----:B------:R-:W-:Y:S02]  /*7e80*/  UIADD3 UR12, UP0, UPT, UR52, 0x680, URZ ;  /* 0x00000680340c7890 */ /* 0x000fe4000ff1e0ff */
[----:B------:R-:W-:Y:S02]  /*7e90*/  UIADD3 UR9, UPT, UPT, UR41, 0x10, URZ ;  /* 0x0000001029097890 */ /* 0x000fe4000fffe0ff */
[----:B------:R-:W-:Y:S02]  /*7ea0*/  UIADD3 UR8, UPT, UPT, UR49, 0x2200, URZ ;  /* 0x0000220031087890 */ /* 0x000fe4000fffe0ff */
[----:B------:R-:W-:Y:S01]  /*7eb0*/  UIADD3.X UR13, UPT, UPT, URZ, UR53, URZ, UP0, !UPT ;  /* 0x00000035ff0d7290 */ /* 0x000fe200087fe4ff */
[----:B------:R-:W-:Y:S01]  /*7ec0*/  UMOV UR10, UR42 ;  /* 0x0000002a000a7c82 */ /* 0x000fe20008000000 */
[----:B------:R-:W-:Y:S01]  /*7ed0*/  UMOV UR11, UR36 ;  /* 0x00000024000b7c82 */ /* 0x000fe20008000000 */
[----:B------:R-:W-:Y:S02]  /*7ee0*/  UIADD3 UR5, UPT, UPT, UR41, 0x90, URZ ;  /* 0x0000009029057890 */ /* 0x000fe4000fffe0ff */
[----:B------:R-:W-:Y:S01]  /*7ef0*/  UIADD3 UR4, UPT, UPT, UR49, 0x3200, URZ ;  /* 0x0000320031047890 */ /* 0x000fe2000fffe0ff */
[----:B------:R-:W-:Y:S03]  /*7f00*/  UMOV UR6, UR42 ;  /* 0x0000002a00067c82 */ /* 0x000fe60008000000 */
[----:B------:R2:W-:Y:S01]  /*7f10*/  UTMASTG.3D [UR8], [UR12] ;  /* 0x000000080c0073b5 */ /* 0x0005e20008010000 */
[----:B------:R-:W-:Y:S04]  /*7f20*/  UMOV UR7, UR36 ;  /* 0x0000002400077c82 */ /* 0x000fe80008000000 */
[----:B------:R2:W-:Y:S01]  /*7f30*/  UTMASTG.3D [UR4], [UR12] ;  /* 0x000000040c0073b5 */ /* 0x0005e20008010000 */
[----:B------:R0:W-:Y:S01]  /*7f40*/  UTMACMDFLUSH ;  /* 0x00000000000079b7 */ /* 0x0001e20000000000 */
[----:B--2---:R-:W-:Y:S04]  /*7f50*/  DEPBAR.LE SB0, 0x1 ;  /* 0x000080400000791a */ /* 0x004fe80000000000 */
.L_x_134:
[----:B------:R-:W-:Y:S05]  /*7f60*/  BSYNC.RECONVERGENT B0 ;  /* 0x0000000000007941 */ /* 0x000fea0003800200 */
.L_x_133:
[----:B------:R-:W-:Y:S01]  /*7f70*/  BAR.SYNC.DEFER_BLOCKING 0x1, 0x80 ;  /* 0x0042000000007b1d */ /* 0x000fe20000010000 */
[----:B------:R-:W-:Y:S04]  /*7f80*/  UIADD3 UR40, UPT, UPT, UR51, 0x1, URZ ;  /* 0x0000000133287890 */ /* 0x000fe8000fffe0ff */
[----:B------:R-:W-:Y:S04]  /*7f90*/  UISETP.NE.AND UP0, UPT, UR40, 0x4, UPT ;  /* 0x000000042800788c */ /* 0x000fe8000bf05270 */
[----:B------:R-:W-:Y:S01]  /*7fa0*/  USEL UR40, UR40, URZ, UP0 ;  /* 0x000000ff28287287 */ /* 0x000fe20008000000 */
[----:B------:R2:W-:Y:S01]  /*7fb0*/  @P6 SYNCS.ARRIVE.TRANS64.RED.A1T0 RZ, [R90+URZ], RZ ;  /* 0x000000ff5aff69a7 */ /* 0x0005e200081004ff */
[----:B------:R-:W-:Y:S01]  /*7fc0*/  BSSY B1, `(.L_x_135) ;  /* 0x0000017000017945 */ /* 0x000fe20003800000 */
[----:B------:R-:W4:Y:S02]  /*7fd0*/  @P6 SYNCS.PHASECHK.TRANS64.TRYWAIT P0, [R91+URZ+0x80], R92 ;  /* 0x0000805c5b0065a7 */ /* 0x000f2400080011ff */
[----:B----4-:R-:W-:Y:S01]  /*7fe0*/  @P6 SEL R43, RZ, 0x1, !P0 ;  /* 0x00000001ff2b6807 */ /* 0x010fe20004000000 */
[----:B--2---:R-:W-:Y:S06]  /*7ff0*/  @!P6 BRA `(.L_x_136) ;  /* 0x00000000004ce947 */ /* 0x004fec0003800000 */
        /* <DEDUP_REMOVED lines=9> */
[----:B------:R-:W-:Y:S04]  /*8090*/  SHF.L.U32 R6, RZ, 0x1f, RZ ;  /* 0x0000001fff067819 */ /* 0x000fe800000006ff */
[----:B------:R-:W1:Y:S02]  /*80a0*/  SYNCS.PHASECHK.TRANS64.TRYWAIT P0, [R91+URZ+0x80], R6 ;  /* 0x000080065b0075a7 */ /* 0x000e6400080011ff */
[----:B-1----:R-:W-:Y:S05]  /*80b0*/  @!P0 BRA `(.L_x_139) ;  /* 0x0000004c00108947 */ /* 0x002fea0003800000 */
.L_x_138:
[----:B------:R-:W-:Y:S05]  /*80c0*/  BSYNC B0 ;  /* 0x0000000000007941 */ /* 0x000fea0003800000 */
.L_x_137:
[----:B------:R-:W-:Y:S02]  /*80d0*/  ISETP.NE.AND P0, PT, R89, RZ, PT ;  /* 0x000000ff5900720c */ /* 0x000fe40003f05270 */
[----:B------:R-:W-:Y:S11]  /*80e0*/  IADD3 R88, PT, PT, R88, 0x1, RZ ;  /* 0x0000000158587810 */ /* 0x000ff60007ffe0ff */
[----:B------:R2:W4:Y:S04]  /*80f0*/  @P0 LDS.128 R56, [R4] ;  /* 0x0000000004380984 */ /* 0x0005280000000c00 */
[----:B------:R2:W1:Y:S04]  /*8100*/  @P0 LDS.128 R52, [R3+0x10] ;  /* 0x0000100003340984 */ /* 0x0004680000000c00 */
[----:B------:R2:W1:Y:S04]  /*8110*/  @P0 LDS.128 R48, [R2+0x20] ;  /* 0x0000200002300984 */ /* 0x0004680000000c00 */
[----:B------:R2:W1:Y:S02]  /*8120*/  @P0 LDS.128 R44, [R0+0x30] ;  /* 0x00003000002c0984 */ /* 0x0004640000000c00 */
.L_x_136:
[----:B------:R-:W-:Y:S05]  /*8130*/  BSYNC B1 ;  /* 0x0000000000017941 */ /* 0x000fea0003800000 */
.L_x_135:
[----:B--2---:R-:W-:Y:S05]  /*8140*/  VIADD R3, R34, 0x20 ;  /* 0x0000002022037836 */ /* 0x004fea0000000000 */
[----:B------:R-:W-:Y:S04]  /*8150*/  SHF.R.U32.HI R3, RZ, 0x15, R3 ;  /* 0x00000015ff037819 */ /* 0x000fe80000011603 */
[----:B------:R-:W-:Y:S11]  /*8160*/  LOP3.LUT P0, RZ, R3, 0x3, R72, 0x48, !PT ;  /* 0x0000000303ff7812 */ /* 0x000ff60007804848 */
[----:B------:R-:W-:Y:S02]  /*8170*/  @!UPT UIADD3 URZ, UPT, UPT, URZ, URZ, URZ ;  /* 0x000000fffffff290 */ /* 0x000fe4000fffe0ff */
[----:B------:R-:W-:Y:S05]  /*8180*/  @!P0 BRA `(.L_x_140) ;  /* 0x0000000000408947 */ /* 0x000fea0003800000 */
[----:B------:R-:W2:Y:S01]  /*8190*/  LDCU.64 UR8, c[0x4][0x70] ;  /* 0x01000e00ff0877ac */ /* 0x000ea20008000a00 */
[----:B------:R-:W-:Y:S01]  /*81a0*/  MOV R3, 0x0 ;  /* 0x0000000000037802 */ /* 0x000fe20000000f00 */
[----:B-1----:R-:W-:Y:S02]  /*81b0*/  HFMA2 R12, -RZ, RZ, 0, 5.9604644775390625e-08 ;  /* 0x00000001ff0c7431 */ /* 0x002fe400000001ff */
[----:B------:R-:W-:Y:S02]  /*81c0*/  IMAD.MOV.U32 R8, RZ, RZ, 0x192 ;  /* 0x00000192ff087424 */ /* 0x000fe400078e00ff */
[----:B------:R-:W-:Y:S01]  /*81d0*/  IMAD.MOV.U32 R13, RZ, RZ, RZ ;  /* 0x000000ffff0d7224 */ /* 0x000fe200078e00ff */
[----:B------:R-:W1:Y:S01]  /*81e0*/  LDCU.64 UR6, c[0x4][0x78] ;  /* 0x01000f00ff0677ac */ /* 0x000e620008000a00 */
[----:B------:R-:W3:Y:S01]  /*81f0*/  LDC.64 R2, c[0x4][R3] ;  /* 0x0100000003027b82 */ /* 0x000ee20000000a00 */
[----:B------:R-:W5:Y:S01]  /*8200*/  LDCU.64 UR4, c[0x4][0x10] ;  /* 0x01000200ff0477ac */ /* 0x000f620008000a00 */
[----:B--2---:R-:W-:Y:S01]  /*8210*/  MOV R5, UR9 ;  /* 0x0000000900057c02 */ /* 0x004fe20008000f00 */
[----:B------:R-:W-:Y:S01]  /*8220*/  IMAD.U32 R4, RZ, RZ, UR8 ;  /* 0x00000008ff047e24 */ /* 0x000fe2000f8e00ff */
[----:B-1----:R-:W-:Y:S01]  /*8230*/  MOV R7, UR7 ;  /* 0x0000000700077c02 */ /* 0x002fe20008000f00 */
[----:B------:R-:W-:Y:S01]  /*8240*/  IMAD.U32 R6, RZ, RZ, UR6 ;  /* 0x00000006ff067e24 */ /* 0x000fe2000f8e00ff */
[----:B-----5:R-:W-:Y:S01]  /*8250*/  MOV R11, UR5 ;  /* 0x00000005000b7c02 */ /* 0x020fe20008000f00 */
[----:B------:R-:W-:Y:S02]  /*8260*/  IMAD.U32 R10, RZ, RZ, UR4 ;  /* 0x00000004ff0a7e24 */ /* 0x000fe4000f8e00ff */
[----:B------:R-:W-:Y:S07]  /*8270*/  LEPC R20, `(.L_x_140) ;  /* 0x000000001014794e */ /* 0x000fee0000000000 */
[----:B---34-:R-:W-:Y:S05]  /*8280*/  CALL.ABS.NOINC R2 ;  /* 0x0000000002007343 */ /* 0x018fea0003c00000 */
.L_x_140:
[----:B----4-:R-:W-:Y:S01]  /*8290*/  LOP3.LUT R20, R56, 0xffffe000, RZ, 0xc0, !PT ;  /* 0xffffe00038147812 */ /* 0x010fe200078ec0ff */
[----:B------:R-:W-:Y:S05]  /*82a0*/  WARPSYNC.ALL ;  /* 0x0000000000007948 */ /* 0x000fea0003800000 */
[----:B------:R-:W-:Y:S01]  /*82b0*/  R2UR UR4, R34 ;  /* 0x00000000220472ca */ /* 0x000fe200000e0000 */
[----:B-1----:R-:W-:Y:S01]  /*82c0*/  IMAD.U32 R91, RZ, RZ, UR40 ;  /* 0x00000028ff5b7e24 */ /* 0x002fe2000f8e00ff */
        /* <DEDUP_REMOVED lines=8> */
[----:B------:R-:W1:Y:S10]  /*8350*/  LDTM.x16 R4, tmem[UR4+0x20] ;  /* 0x00002004000479ee */ /* 0x000e740008240000 */
[----:B------:R-:W-:Y:S02]  /*8360*/  @P6 LEA R91, R91, UR49, 0x3 ;  /* 0x000000315b5b6c11 */ /* 0x000fe4000f8e18ff */
[----:B------:R-:W-:Y:S03]  /*8370*/  @P6 SHF.L.U32 R92, RZ, 0x1f, RZ ;  /* 0x0000001fff5c6819 */ /* 0x000fe600000006ff */
[----:B------:R-:W-:Y:S05]  /*8380*/  @P6 VIADD R91, R91, 0xa0 ;  /* 0x000000a05b5b6836 */ /* 0x000fea0000000000 */
[----:B------:R-:W-:Y:S02]  /*8390*/  @P6 PRMT R90, R90, 0x654, R91 ;  /* 0x000006545a5a6816 */ /* 0x000fe4000000005b */
[----:B------:R-:W-:Y:S01]  /*83a0*/  LEA R91, R88, UR49, 0x3 ;  /* 0x00000031585b7c11 */ /* 0x000fe2000f8e18ff */
[C---:B-1----:R-:W-:Y:S01]  /*83b0*/  FMUL R0, R32.reuse, R4 ;  /* 0x0000000420007220 */ /* 0x042fe20000400000 */
        /* <DEDUP_REMOVED lines=84> */
.L_x_142:
[----:B------:R-:W-:Y:S05]  /*8900*/  BSYNC.RECONVERGENT B0 ;  /* 0x0000000000007941 */ /* 0x000fea0003800200 */
.L_x_141:
[----:B------:R-:W-:Y:S01]  /*8910*/  BAR.SYNC.DEFER_BLOCKING 0x1, 0x80 ;  /* 0x0042000000007b1d */ /* 0x000fe20000010000 */
[----:B------:R-:W-:Y:S04]  /*8920*/  UIADD3 UR43, UPT, UPT, UR40, 0x1, URZ ;  /* 0x00000001282b7890 */ /* 0x000fe8000fffe0ff */
[----:B------:R-:W-:Y:S04]  /*8930*/  UISETP.NE.AND UP0, UPT, UR43, 0x4, UPT ;  /* 0x000000042b00788c */ /* 0x000fe8000bf05270 */
[----:B------:R-:W-:Y:S01]  /*8940*/  USEL UR43, UR43, URZ, UP0 ;  /* 0x000000ff2b2b7287 */ /* 0x000fe20008000000 */
[----:B------:R2:W-:Y:S01]  /*8950*/  @P6 SYNCS.ARRIVE.TRANS64.RED.A1T0 RZ, [R90+URZ], RZ ;  /* 0x000000ff5aff69a7 */ /* 0x0005e200081004ff */
[----:B------:R-:W-:Y:S01]  /*8960*/  BSSY B1, `(.L_x_143) ;  /* 0x000001c000017945 */ /* 0x000fe20003800000 */
[----:B------:R-:W4:Y:S01]  /*8970*/  @P6 SYNCS.PHASECHK.TRANS64.TRYWAIT P0, [R91+URZ+0x80], R92 ;  /* 0x0000805c5b0065a7 */ /* 0x000f2200080011ff */
[----:B--2---:R-:W-:Y:S01]  /*8980*/  HFMA2 R90, -RZ, RZ, 0, 0 ;  /* 0x00000000ff5a7431 */ /* 0x004fe200000001ff */
[----:B----4-:R-:W-:Y:S01]  /*8990*/  @P6 SEL R43, RZ, 0x1, !P0 ;  /* 0x00000001ff2b6807 */ /* 0x010fe20004000000 */
[----:B------:R-:W-:Y:S06]  /*89a0*/  @!P6 BRA `(.L_x_144) ;  /* 0x00000000005ce947 */ /* 0x000fec0003800000 */
        /* <DEDUP_REMOVED lines=12> */
.L_x_146:
[----:B------:R-:W-:Y:S05]  /*8a70*/  BSYNC B0 ;  /* 0x0000000000007941 */ /* 0x000fea0003800000 */
.L_x_145:
[----:B------:R-:W-:Y:S01]  /*8a80*/  ISETP.NE.AND P0, PT, R89, RZ, PT ;  /* 0x000000ff5900720c */ /* 0x000fe20003f05270 */
[----:B------:R-:W-:Y:S11]  /*8a90*/  VIADD R88, R88, 0x1 ;  /* 0x0000000158587836 */ /* 0x000ff60000000000 */
[----:B------:R-:W-:Y:S01]  /*8aa0*/  @!UPT UIADD3 URZ, UPT, UPT, URZ, URZ, URZ ;  /* 0x000000fffffff290 */ /* 0x000fe2000fffe0ff */
[----:B------:R2:W4:Y:S04]  /*8ab0*/  @P0 LDS.128 R56, [R4] ;  /* 0x0000000004380984 */ /* 0x0005280000000c00 */
[----:B------:R2:W1:Y:S04]  /*8ac0*/  @P0 LDS.128 R52, [R3+0x10] ;  /* 0x0000100003340984 */ /* 0x0004680000000c00 */
[----:B------:R2:W1:Y:S04]  /*8ad0*/  @P0 LDS.128 R48, [R2+0x20] ;  /* 0x0000200002300984 */ /* 0x0004680000000c00 */
[----:B------:R2:W1:Y:S01]  /*8ae0*/  @P0 LDS.128 R44, [R0+0x30] ;  /* 0x00003000002c0984 */ /* 0x0004620000000c00 */
[C---:B------:R-:W-:Y:S04]  /*8af0*/  ISETP.NE.AND P0, PT, R88.reuse, 0x4, PT ;  /* 0x000000045800780c */ /* 0x040fe80003f05270 */
[----:B------:R-:W-:Y:S02]  /*8b00*/  SEL R88, R88, RZ, P0 ;  /* 0x000000ff58587207 */ /* 0x000fe40000000000 */
[----:B------:R-:W-:Y:S02]  /*8b10*/  SEL R90, RZ, 0x1, P0 ;  /* 0x00000001ff5a7807 */ /* 0x000fe40000000000 */
.L_x_144:
[----:B------:R-:W-:Y:S05]  /*8b20*/  BSYNC B1 ;  /* 0x0000000000017941 */ /* 0x000fea0003800000 */
.L_x_143:
        /* <DEDUP_REMOVED lines=21> */
.L_x_148:
[----:B----4-:R-:W-:Y:S01]  /*8c80*/  LOP3.LUT R20, R56, 0xffffe000, RZ, 0xc0, !PT ;  /* 0xffffe00038147812 */ /* 0x010fe200078ec0ff */
[----:B------:R-:W-:Y:S05]  /*8c90*/  WARPSYNC.ALL ;  /* 0x0000000000007948 */ /* 0x000fea0003800000 */
[----:B------:R-:W-:Y:S01]  /*8ca0*/  R2UR UR4, R34 ;  /* 0x00000000220472ca */ /* 0x000fe200000e0000 */
[----:B------:R-:W-:Y:S01]  /*8cb0*/  IMAD.U32 R92, RZ, RZ, UR43 ;  /* 0x0000002bff5c7e24 */ /* 0x000fe2000f8e00ff */
[----:B------:R-:W-:Y:S01]  /*8cc0*/  LOP3.LUT R21, R57, 0xffffe000, RZ, 0xc0, !PT ;  /* 0xffffe00039157812 */ /* 0x000fe200078ec0ff */
[----:B-1----:R-:W-:Y:S01]  /*8cd0*/  IMAD.U32 R91, RZ, RZ, UR37 ;  /* 0x00000025ff5b7e24 */ /* 0x002fe2000f8e00ff */
        /* <DEDUP_REMOVED lines=8> */
[----:B------:R-:W-:Y:S03]  /*8d60*/  @P6 SHF.L.U32 R93, R90, 0x1f, RZ ;  /* 0x0000001f5a5d6819 */ /* 0x000fe600000006ff */
        /* <DEDUP_REMOVED lines=88> */
.L_x_150:
[----:B------:R-:W-:Y:S05]  /*92f0*/  BSYNC.RECONVERGENT B0 ;  /* 0x0000000000007941 */ /* 0x000fea0003800200 */
.L_x_149:
        /* <DEDUP_REMOVED lines=18> */
[----:B------:R-:W-:Y:S04]  /*9420*/  SHF.L.U32 R5, R90, 0x1f, RZ ;  /* 0x0000001f5a057819 */ /* 0x000fe800000006ff */
[----:B------:R-:W1:Y:S02]  /*9430*/  SYNCS.PHASECHK.TRANS64.TRYWAIT P0, [R92+URZ+0x80], R5 ;  /* 0x000080055c0075a7 */ /* 0x000e6400080011ff */
[----:B-1----:R-:W-:Y:S05]  /*9440*/  @!P0 BRA `(.L_x_155) ;  /* 0x0000003800548947 */ /* 0x002fea0003800000 */
.L_x_154:
[----:B------:R-:W-:Y:S05]  /*9450*/  BSYNC B0 ;  /* 0x0000000000007941 */ /* 0x000fea0003800000 */
.L_x_153:
[----:B------:R-:W-:Y:S01]  /*9460*/  ISETP.NE.AND P0, PT, R89, RZ, PT ;  /* 0x000000ff5900720c */ /* 0x000fe20003f05270 */
[----:B------:R-:W-:Y:S11]  /*9470*/  VIADD R88, R88, 0x1 ;  /* 0x0000000158587836 */ /* 0x000ff60000000000 */
[----:B------:R-:W-:Y:S01]  /*9480*/  @!UPT UIADD3 URZ, UPT, UPT, URZ, URZ, URZ ;  /* 0x000000fffffff290 */ /* 0x000fe2000fffe0ff */
[----:B------:R2:W4:Y:S04]  /*9490*/  @P0 LDS.128 R56, [R4] ;  /* 0x0000000004380984 */ /* 0x0005280000000c00 */
[----:B------:R2:W2:Y:S04]  /*94a0*/  @P0 LDS.128 R52, [R3+0x10] ;  /* 0x0000100003340984 */ /* 0x0004a80000000c00 */
[----:B------:R2:W2:Y:S04]  /*94b0*/  @P0 LDS.128 R48, [R2+0x20] ;  /* 0x0000200002300984 */ /* 0x0004a80000000c00 */
[----:B------:R2:W2:Y:S01]  /*94c0*/  @P0 LDS.128 R44, [R0+0x30] ;  /* 0x00003000002c0984 */ /* 0x0004a20000000c00 */
[C---:B------:R-:W-:Y:S04]  /*94d0*/  ISETP.NE.AND P0, PT, R88.reuse, 0x4, PT ;  /* 0x000000045800780c */ /* 0x040fe80003f05270 */
[----:B-1----:R-:W-:Y:S02]  /*94e0*/  SEL R5, RZ, 0x1, P0 ;  /* 0x00000001ff057807 */ /* 0x002fe40000000000 */
[----:B------:R-:W-:Y:S02]  /*94f0*/  SEL R88, R88, RZ, P0 ;  /* 0x000000ff58587207 */ /* 0x000fe40000000000 */
[----:B------:R-:W-:Y:S02]  /*9500*/  LOP3.LUT R90, R90, R5, RZ, 0x3c, !PT ;  /* 0x000000055a5a7212 */ /* 0x000fe400078e3cff */
.L_x_152:
[----:B------:R-:W-:Y:S05]  /*9510*/  BSYNC B1 ;  /* 0x0000000000017941 */ /* 0x000fea0003800000 */
.L_x_151:
        /* <DEDUP_REMOVED lines=21> */
.L_x_156:
[----:B----4-:R-:W-:Y:S01]  /*9670*/  LOP3.LUT R20, R56, 0xffffe000, RZ, 0xc0, !PT ;  /* 0xffffe00038147812 */ /* 0x010fe200078ec0ff */
        /* <DEDUP_REMOVED lines=11> */
[----:B-1----:R-:W1:Y:S10]  /*9730*/  LDTM.x16 R4, tmem[UR4+0x40] ;  /* 0x00004004000479ee */ /* 0x002e740008240000 */
        /* <DEDUP_REMOVED lines=31> */
[----:B------:R1:W-:Y:S01]  /*9930*/  STS.128 [R79], R36 ;  /* 0x000000244f007388 */ /* 0x0003e20000000c00 */
        /* <DEDUP_REMOVED lines=45> */
[----:B------:R-:W-:Y:S02]  /*9c10*/  UIADD3 UR12, UP0, UPT, UR52, 0x680, URZ ;  /* 0x00000680340c7890 */ /* 0x000fe4000ff1e0ff */
[----:B------:R-:W-:Y:S02]  /*9c20*/  UIADD3 UR5, UPT, UPT, UR41, 0x40, URZ ;  /* 0x0000004029057890 */ /* 0x000fe4000fffe0ff */
[----:B------:R-:W-:Y:S01]  /*9c30*/  MOV R73, UR4 ;  /* 0x0000000400497c02 */ /* 0x000fe20008000f00 */
[----:B------:R-:W-:Y:S01]  /*9c40*/  UIADD3.X UR13, UPT, UPT, URZ, UR53, URZ, UP0, !UPT ;  /* 0x00000035ff0d7290 */ /* 0x000fe200087fe4ff */
[----:B------:R-:W-:Y:S02]  /*9c50*/  UMOV UR6, UR42 ;  /* 0x0000002a00067c82 */ /* 0x000fe40008000000 */
[----:B------:R-:W-:Y:S01]  /*9c60*/  R2UR UR4, R73 ;  /* 0x00000000490472ca */ /* 0x000fe200000e0000 */
[----:B------:R-:W-:Y:S01]  /*9c70*/  UMOV UR7, UR36 ;  /* 0x0000002400077c82 */ /* 0x000fe20008000000 */
[----:B------:R-:W-:Y:S02]  /*9c80*/  UIADD3 UR9, UPT, UPT, UR41, 0xc0, URZ ;  /* 0x000000c029097890 */ /* 0x000fe4000fffe0ff */
[----:B------:R-:W-:Y:S01]  /*9c90*/  UIADD3 UR8, UPT, UPT, UR49, 0x1200, URZ ;  /* 0x0000120031087890 */ /* 0x000fe2000fffe0ff */
[----:B------:R-:W-:Y:S01]  /*9ca0*/  UMOV UR10, UR42 ;  /* 0x0000002a000a7c82 */ /* 0x000fe20008000000 */
[----:B------:R-:W-:Y:S07]  /*9cb0*/  UMOV UR11, UR36 ;  /* 0x00000024000b7c82 */ /* 0x000fee0008000000 */
[----:B------:R2:W-:Y:S01]  /*9cc0*/  UTMASTG.3D [UR4], [UR12] ;  /* 0x000000040c0073b5 */ /* 0x0005e20008010000 */
[----:B------:R2:W-:Y:S01]  /*9cd0*/  UTMASTG.3D [UR8], [UR12] ;  /* 0x000000080c0073b5 */ /* 0x0005e20008010000 */
[----:B------:R0:W-:Y:S01]  /*9ce0*/  UTMACMDFLUSH ;  /* 0x00000000000079b7 */ /* 0x0001e20000000000 */
[----:B--2---:R-:W-:Y:S04]  /*9cf0*/  DEPBAR.LE SB0, 0x1 ;  /* 0x000080400000791a */ /* 0x004fe80000000000 */
.L_x_158:
[----:B------:R-:W-:Y:S05]  /*9d00*/  BSYNC.RECONVERGENT B0 ;  /* 0x0000000000007941 */ /* 0x000fea0003800200 */
.L_x_157:
        /* <DEDUP_REMOVED lines=21> */
.L_x_162:
[----:B------:R-:W-:Y:S05]  /*9e60*/  BSYNC B0 ;  /* 0x0000000000007941 */ /* 0x000fea0003800000 */
.L_x_161:
        /* <DEDUP_REMOVED lines=11> */
.L_x_160:
[----:B------:R-:W-:Y:S05]  /*9f20*/  BSYNC B1 ;  /* 0x0000000000017941 */ /* 0x000fea0003800000 */
.L_x_159:
        /* <DEDUP_REMOVED lines=21> */
.L_x_164:
        /* <DEDUP_REMOVED lines=103> */
.L_x_166:
[----:B------:R-:W-:Y:S05]  /*a6f0*/  BSYNC.RECONVERGENT B0 ;  /* 0x0000000000007941 */ /* 0x000fea0003800200 */
.L_x_165:
        /* <DEDUP_REMOVED lines=21> */
.L_x_170:
[----:B------:R-:W-:Y:S05]  /*a850*/  BSYNC B0 ;  /* 0x0000000000007941 */ /* 0x000fea0003800000 */
.L_x_169:
        /* <DEDUP_REMOVED lines=11> */
.L_x_168:
[----:B------:R-:W-:Y:S05]  /*a910*/  BSYNC B1 ;  /* 0x0000000000017941 */ /* 0x000fea0003800000 */
.L_x_167:
        /* <DEDUP_REMOVED lines=21> */
.L_x_172:
        /* <DEDUP_REMOVED lines=103> */
.L_x_174:
[----:B------:R-:W-:Y:S05]  /*b0e0*/  BSYNC.RECONVERGENT B0 ;  /* 0x0000000000007941 */ /* 0x000fea0003800200 */
.L_x_173:
        /* <DEDUP_REMOVED lines=13> */
[C---:B------:R-:W-:Y:S01]  /*b1c0*/  @P1 IMAD R3, R88.reuse, 0x2000, R79 ;  /* 0x0000200058031824 */ /* 0x040fe200078e024f */
[C---:B------:R-:W-:Y:S01]  /*b1d0*/  @P1 LEA R0, R88.reuse, R77, 0xd ;  /* 0x0000004d58001211 */ /* 0x040fe200078e68ff */
[C---:B------:R-:W-:Y:S02]  /*b1e0*/  @P1 IMAD R2, R88.reuse, 0x2000, R78 ;  /* 0x0000200058021824 */ /* 0x040fe400078e024e */
[----:B------:R-:W-:Y:S01]  /*b1f0*/  @P1 IMAD R88, R88, 0x2000, R85 ;  /* 0x0000200058581824 */ /* 0x000fe200078e0255 */
[----:B------:R-:W-:Y:S06]  /*b200*/  @P0 BRA `(.L_x_178) ;  /* 0x00000000000c0947 */ /* 0x000fec0003800000 */
[----:B-1----:R-:W-:Y:S04]  /*b210*/  SHF.L.U32 R5, R90, 0x1f, RZ ;  /* 0x0000001f5a057819 */ /* 0x002fe800000006ff */
[----:B------:R-:W1:Y:S02]  /*b220*/  SYNCS.PHASECHK.TRANS64.TRYWAIT P0, [R92+URZ+0x80], R5 ;  /* 0x000080055c0075a7 */ /* 0x000e6400080011ff */
[----:B-1----:R-:W-:Y:S05]  /*b230*/  @!P0 BRA `(.L_x_179) ;  /* 0x0000001c00148947 */ /* 0x002fea0003800000 */
.L_x_178:
[----:B------:R-:W-:Y:S05]  /*b240*/  BSYNC B0 ;  /* 0x0000000000007941 */ /* 0x000fea0003800000 */
.L_x_177:
[----:B------:R-:W-:Y:S11]  /*b250*/  ISETP.NE.AND P0, PT, R89, RZ, PT ;  /* 0x000000ff5900720c */ /* 0x000ff60003f05270 */
[----:B------:R-:W-:Y:S02]  /*b260*/  @!UPT UIADD3 URZ, UPT, UPT, URZ, URZ, URZ ;  /* 0x000000fffffff290 */ /* 0x000fe4000fffe0ff */
[----:B------:R2:W4:Y:S04]  /*b270*/  @P0 LDS.128 R56, [R3] ;  /* 0x0000000003380984 */ /* 0x0005280000000c00 */
[----:B------:R2:W1:Y:S04]  /*b280*/  @P0 LDS.128 R52, [R2+0x10] ;  /* 0x0000100002340984 */ /* 0x0004680000000c00 */
[----:B------:R2:W1:Y:S04]  /*b290*/  @P0 LDS.128 R48, [R0+0x20] ;  /* 0x0000200000300984 */ /* 0x0004680000000c00 */
[----:B------:R2:W1:Y:S02]  /*b2a0*/  @P0 LDS.128 R44, [R88+0x30] ;  /* 0x00003000582c0984 */ /* 0x0004640000000c00 */
.L_x_176:
[----:B------:R-:W-:Y:S05]  /*b2b0*/  BSYNC B1 ;  /* 0x0000000000017941 */ /* 0x000fea0003800000 */
.L_x_175:
        /* <DEDUP_REMOVED lines=21> */
.L_x_180:
[----:B------:R-:W-:Y:S01]  /*b410*/  ISETP.NE.AND P0, PT, R81, RZ, PT ;  /* 0x000000ff5100720c */ /* 0x000fe20003f05270 */
[----:B------:R-:W-:Y:S05]  /*b420*/  WARPSYNC.ALL ;  /* 0x0000000000007948 */ /* 0x000fea0003800000 */
[----:B------:R-:W-:Y:S01]  /*b430*/  R2UR UR4, R34 ;  /* 0x00000000220472ca */ /* 0x000fe200000e0000 */
[----:B------:R-:W-:Y:S01]  /*b440*/  VIADD R87, R87, 0x110 ;  /* 0x0000011057577836 */ /* 0x000fe20000000000 */
[----:B----4-:R-:W-:Y:S01]  /*b450*/  LOP3.LUT R0, R56, 0xffffe000, RZ, 0xc0, !PT ;  /* 0xffffe00038007812 */ /* 0x010fe200078ec0ff */
[----:B------:R-:W-:Y:S01]  /*b460*/  BSSY.RECONVERGENT B0, `(.L_x_181) ;  /* 0x000005e000007945 */ /* 0x000fe20003800200 */
[----:B------:R-:W-:Y:S02]  /*b470*/  LOP3.LUT R2, R57, 0xffffe000, RZ, 0xc0, !PT ;  /* 0xffffe00039027812 */ /* 0x000fe400078ec0ff */
[----:B------:R-:W-:Y:S02]  /*b480*/  LOP3.LUT R3, R58, 0xffffe000, RZ, 0xc0, !PT ;  /* 0xffffe0003a037812 */ /* 0x000fe400078ec0ff */
[----:B------:R-:W-:Y:S02]  /*b490*/  LOP3.LUT R20, R59, 0xffffe000, RZ, 0xc0, !PT ;  /* 0xffffe0003b147812 */ /* 0x000fe400078ec0ff */
[----:B-1----:R-:W-:Y:S02]  /*b4a0*/  LOP3.LUT R21, R52, 0xffffe000, RZ, 0xc0, !PT ;  /* 0xffffe00034157812 */ /* 0x002fe400078ec0ff */
[----:B------:R-:W-:Y:S01]  /*b4b0*/  LOP3.LUT R36, R53, 0xffffe000, RZ, 0xc0, !PT ;  /* 0xffffe00035247812 */ /* 0x000fe200078ec0ff */
[----:B------:R-:W1:Y:S01]  /*b4c0*/  LDTM.x16 R4, tmem[UR4+0x70] ;  /* 0x00007004000479ee */ /* 0x000e620008240000 */
[----:B------:R-:W-:Y:S01]  /*b4d0*/  LOP3.LUT R37, R54, 0xffffe000, RZ, 0xc0, !PT ;  /* 0xffffe00036257812 */ /* 0x000fe200078ec0ff */
[----:B------:R-:W-:Y:S01]  /*b4e0*/  NOP ;  /* 0x0000000000007918 */ /* 0x000fe20000000000 */
[----:B------:R-:W-:Y:S02]  /*b4f0*/  LOP3.LUT R38, R55, 0xffffe000, RZ, 0xc0, !PT ;  /* 0xffffe00037267812 */ /* 0x000fe400078ec0ff */
[----:B------:R-:W-:Y:S02]  /*b500*/  LOP3.LUT R87, R87, 0xfefffff8, RZ, 0xc0, !PT ;  /* 0xfefffff857577812 */ /* 0x000fe400078ec0ff */
[----:B------:R-:W-:Y:S02]  /*b510*/  LOP3.LUT R39, R48, 0xffffe000, RZ, 0xc0, !PT ;  /* 0xffffe00030277812 */ /* 0x000fe400078ec0ff */
[----:B------:R-:W-:Y:S01]  /*b520*/  LOP3.LUT R40, R49, 0xffffe000, RZ, 0xc0, !PT ;  /* 0xffffe00031287812 */ /* 0x000fe200078ec0ff */
[----:B-1----:R1:W-:Y:S01]  /*b530*/  SYNCS.ARRIVE.TRANS64.RED.A1T0 RZ, [R87+URZ], RZ ;  /* 0x000000ff57ff79a7 */ /* 0x0023e200081004ff */
[----:B------:R-:W-:Y:S02]  /*b540*/  LOP3.LUT R41, R50, 0xffffe000, RZ, 0xc0, !PT ;  /* 0xffffe00032297812 */ /* 0x000fe400078ec0ff */
[----:B------:R-:W-:Y:S02]  /*b550*/  LOP3.LUT R42, R51, 0xffffe000, RZ, 0xc0, !PT ;  /* 0xffffe000332a7812 */ /* 0x000fe400078ec0ff */
[----:B------:R-:W-:Y:S02]  /*b560*/  LOP3.LUT R43, R44, 0xffffe000, RZ, 0xc0, !PT ;  /* 0xffffe0002c2b7812 */ /* 0x000fe400078ec0ff */
[----:B------:R-:W-:Y:S02]  /*b570*/  LOP3.LUT R44, R45, 0xffffe000, RZ, 0xc0, !PT ;  /* 0xffffe0002d2c7812 */ /* 0x000fe400078ec0ff */
[----:B------:R-:W-:Y:S02]  /*b580*/  LOP3.LUT R45, R46, 0xffffe000, RZ, 0xc0, !PT ;  /* 0xffffe0002e2d7812 */ /* 0x000fe400078ec0ff */
[----:B------:R-:W-:Y:S01]  /*b590*/  LOP3.LUT R46, R47, 0xffffe000, RZ, 0xc0, !PT ;  /* 0xffffe0002f2e7812 */ /* 0x000fe200078ec0ff */
[C---:B------:R-:W-:Y:S01]  /*b5a0*/  FMUL R4, R32.reuse, R4 ;  /* 0x0000000420047220 */ /* 0x040fe20000400000 */
[C---:B------:R-:W-:Y:S01]  /*b5b0*/  FMUL R5, R32.reuse, R5 ;  /* 0x0000000520057220 */ /* 0x040fe20000400000 */
[C---:B------:R-:W-:Y:S01]  /*b5c0*/  FMUL R6, R32.reuse, R6 ;  /* 0x0000000620067220 */ /* 0x040fe20000400000 */
[C---:B------:R-:W-:Y:S01]  /*b5d0*/  FMUL R7, R32.reuse, R7 ;  /* 0x0000000720077220 */ /* 0x040fe20000400000 */
[C---:B------:R-:W-:Y:S01]  /*b5e0*/  FFMA R4, R35.reuse, R0, R4 ;  /* 0x0000000023047223 */ /* 0x040fe20000000004 */
[C---:B------:R-:W-:Y:S01]  /*b5f0*/  FFMA R5, R35.reuse, R2, R5 ;  /* 0x0000000223057223 */ /* 0x040fe20000000005 */
[C---:B------:R-:W-:Y:S01]  /*b600*/  FFMA R6, R35.reuse, R3, R6 ;  /* 0x0000000323067223 */ /* 0x040fe20000000006 */
[C---:B------:R-:W-:Y:S01]  /*b610*/  FFMA R7, R35.reuse, R20, R7 ;  /* 0x0000001423077223 */ /* 0x040fe20000000007 */
[C---:B------:R-:W-:Y:S01]  /*b620*/  FMUL R8, R32.reuse, R8 ;  /* 0x0000000820087220 */ /* 0x040fe20000400000 */
        /* <DEDUP_REMOVED lines=9> */
[----:B------:R-:W-:Y:S01]  /*b6c0*/  F2FP.TF32.F32.PACK_B R7, R7 ;  /* 0x00000007ff07723e */ /* 0x000fe200024050ff */
[C---:B------:R-:W-:Y:S01]  /*b6d0*/  FFMA R11, R35.reuse, R38, R11 ;  /* 0x00000026230b7223 */ /* 0x040fe2000000000b */
[C---:B------:R-:W-:Y:S01]  /*b6e0*/  FMUL R12, R32.reuse, R12 ;  /* 0x0000000c200c7220 */ /* 0x040fe20000400000 */
[----:B------:R-:W-:Y:S01]  /*b6f0*/  F2FP.TF32.F32.PACK_B R8, R8 ;  /* 0x00000008ff08723e */ /* 0x000fe200024050ff */
[C---:B------:R-:W-:Y:S01]  /*b700*/  FMUL R13, R32.reuse, R13 ;  /* 0x0000000d200d7220 */ /* 0x040fe20000400000 */
[----:B------:R1:W-:Y:S01]  /*b710*/  STS.128 [R79+0x6000], R4 ;  /* 0x006000044f007388 */ /* 0x0003e20000000c00 */
        /* <DEDUP_REMOVED lines=8> */
[C---:B------:R-:W-:Y:S01]  /*b7a0*/  FFMA R15, R35.reuse, R42, R15 ;  /* 0x0000002a230f7223 */ /* 0x040fe2000000000f */
[C---:B------:R-:W-:Y:S01]  /*b7b0*/  FMUL R16, R32.reuse, R16 ;  /* 0x0000001020107220 */ /* 0x040fe20000400000 */
[----:B------:R-:W-:Y:S01]  /*b7c0*/  F2FP.TF32.F32.PACK_B R12, R12 ;  /* 0x0000000cff0c723e */ /* 0x000fe200024050ff */
[----:B------:R1:W-:Y:S01]  /*b7d0*/  STS.128 [R78+0x6010], R8 ;  /* 0x006010084e007388 */ /* 0x0003e20000000c00 */
[C---:B------:R-:W-:Y:S01]  /*b7e0*/  FMUL R17, R32.reuse, R17 ;  /* 0x0000001120117220 */ /* 0x040fe20000400000 */
[C---:B------:R-:W-:Y:S01]  /*b7f0*/  FMUL R18, R32.reuse, R18 ;  /* 0x0000001220127220 */ /* 0x040fe20000400000 */
[----:B------:R-:W-:Y:S01]  /*b800*/  FMUL R19, R32, R19 ;  /* 0x0000001320137220 */ /* 0x000fe20000400000 */
[----:B------:R-:W-:Y:S01]  /*b810*/  F2FP.TF32.F32.PACK_B R13, R13 ;  /* 0x0000000dff0d723e */ /* 0x000fe200024050ff */
[C---:B------:R-:W-:Y:S01]  /*b820*/  FFMA R16, R35.reuse, R43, R16 ;  /* 0x0000002b23107223 */ /* 0x040fe20000000010 */
[----:B------:R-:W-:Y:S01]  /*b830*/  F2FP.TF32.F32.PACK_B R14, R14 ;  /* 0x0000000eff0e723e */ /* 0x000fe200024050ff */
[C---:B------:R-:W-:Y:S01]  /*b840*/  FFMA R17, R35.reuse, R44, R17 ;  /* 0x0000002c23117223 */ /* 0x040fe20000000011 */
[----:B------:R-:W-:Y:S01]  /*b850*/  F2FP.TF32.F32.PACK_B R15, R15 ;  /* 0x0000000fff0f723e */ /* 0x000fe200024050ff */
[C---:B------:R-:W-:Y:S01]  /*b860*/  FFMA R18, R35.reuse, R45, R18 ;  /* 0x0000002d23127223 */ /* 0x040fe20000000012 */
[----:B------:R-:W-:Y:S01]  /*b870*/  FFMA R19, R35, R46, R19 ;  /* 0x0000002e23137223 */ /* 0x000fe20000000013 */
[----:B------:R-:W-:Y:S02]  /*b880*/  F2FP.TF32.F32.PACK_B R16, R16 ;  /* 0x00000010ff10723e */ /* 0x000fe400024050ff */
[----:B------:R1:W-:Y:S01]  /*b890*/  STS.128 [R77+0x6020], R12 ;  /* 0x0060200c4d007388 */ /* 0x0003e20000000c00 */
[----:B------:R-:W-:Y:S02]  /*b8a0*/  F2FP.TF32.F32.PACK_B R17, R17 ;  /* 0x00000011ff11723e */ /* 0x000fe400024050ff */
        /* <DEDUP_REMOVED lines=25> */
.L_x_182:
[----:B------:R-:W-:Y:S05]  /*ba40*/  BSYNC.RECONVERGENT B0 ;  /* 0x0000000000007941 */ /* 0x000fea0003800200 */
.L_x_181:
[----:B------:R-:W-:Y:S01]  /*ba50*/  BAR.SYNC.DEFER_BLOCKING 0x1, 0x80 ;  /* 0x0042000000007b1d */ /* 0x000fe20000010000 */
[----:B------:R-:W-:Y:S01]  /*ba60*/  UISETP.NE.AND UP0, UPT, UR50, -0x8, UPT ;  /* 0xfffffff83200788c */ /* 0x000fe2000bf05270 */
[----:B------:R-:W-:Y:S08]  /*ba70*/  IADD3 R0, PT, PT, R30, 0x1, RZ ;  /* 0x000000011e007810 */ /* 0x000ff00007ffe0ff */
[----:B------:R-:W-:Y:S05]  /*ba80*/  BRA.U !UP0, `(.L_x_183) ;  /* 0x0000000108287547 */ /* 0x000fea000b800000 */
[----:B------:R-:W-:Y:S01]  /*ba90*/  ISETP.NE.AND P0, PT, R86, RZ, PT ;  /* 0x000000ff5600720c */ /* 0x000fe20003f05270 */
[----:B------:R-:W-:Y:S01]  /*baa0*/  IMAD.U32 R3, RZ, RZ, UR51 ;  /* 0x00000033ff037e24 */ /* 0x000fe2000f8e00ff */
[----:B------:R-:W-:Y:S01]  /*bab0*/  UIADD3 UR51, UPT, UPT, UR51, 0x1, URZ ;  /* 0x0000000133337890 */ /* 0x000fe2000fffe0ff */
[----:B------:R-:W-:Y:S03]  /*bac0*/  IMAD.U32 R2, RZ, RZ, UR37 ;  /* 0x00000025ff027e24 */ /* 0x000fe6000f8e00ff */
[----:B------:R-:W-:Y:S04]  /*bad0*/  UISETP.NE.AND UP0, UPT, UR51, 0x4, UPT ;  /* 0x000000043300788c */ /* 0x000fe8000bf05270 */
[----:B------:R-:W-:Y:S03]  /*bae0*/  USEL UR51, UR51, URZ, UP0 ;  /* 0x000000ff33337287 */ /* 0x000fe60008000000 */
[----:B------:R-:W-:Y:S05]  /*baf0*/  @P0 LEA R3, R3, UR49, 0x3 ;  /* 0x0000003103030c11 */ /* 0x000fea000f8e18ff */
[----:B------:R-:W-:Y:S05]  /*bb00*/  @P0 VIADD R3, R3, 0xa0 ;  /* 0x000000a003030836 */ /* 0x000fea0000000000 */
[----:B------:R-:W-:Y:S04]  /*bb10*/  @P0 PRMT R2, R2, 0x654, R3 ;  /* 0x0000065402020816 */ /* 0x000fe80000000003 */
[----:B------:R2:W-:Y:S03]  /*bb20*/  @P0 SYNCS.ARRIVE.TRANS64.RED.A1T0 RZ, [R2+URZ], RZ ;  /* 0x000000ff02ff09a7 */ /* 0x0005e600081004ff */
.L_x_183:
[----:B------:R-:W-:Y:S01]  /*bb30*/  ISETP.NE.AND P2, PT, R82, RZ, PT ;  /* 0x000000ff5200720c */ /* 0x000fe20003f45270 */
[----:B------:R-:W-:Y:S01]  /*bb40*/  UIADD3 UR50, UPT, UPT, UR50, 0x8, URZ ;  /* 0x0000000832327890 */ /* 0x000fe2000fffe0ff */
[----:B------:R-:W-:Y:S01]  /*bb50*/  ISETP.NE.AND P0, PT, R84, 0x2, PT ;  /* 0x000000025400780c */ /* 0x000fe20003f05270 */
[----:B------:R-:W-:Y:S01]  /*bb60*/  IMAD.IADD R20, R29, 0x1, R66 ;  /* 0x000000011d147824 */ /* 0x000fe200078e0242 */
[----:B------:R-:W-:Y:S01]  /*bb70*/  ISETP.NE.AND P1, PT, R0, 0x4, PT ;  /* 0x000000040000780c */ /* 0x000fe20003f25270 */
[----:B------:R-:W-:Y:S01]  /*bb80*/  IMAD.IADD R21, R31, 0x1, R68 ;  /* 0x000000011f157824 */ /* 0x000fe200078e0244 */
[----:B--2---:R-:W-:Y:S02]  /*bb90*/  SEL R2, RZ, 0x1, P0 ;  /* 0x00000001ff027807 */ /* 0x004fe40000000000 */
[----:B------:R-:W-:Y:S02]  /*bba0*/  SEL R3, RZ, 0x1, P1 ;  /* 0x00000001ff037807 */ /* 0x000fe40000800000 */
[----:B------:R-:W-:Y:S02]  /*bbb0*/  LOP3.LUT R75, R75, R2, RZ, 0x3c, !PT ;  /* 0x000000024b4b7212 */ /* 0x000fe400078e3cff */
[----:B------:R-:W-:Y:S02]  /*bbc0*/  LOP3.LUT R76, R76, R3, RZ, 0x3c, !PT ;  /* 0x000000034c4c7212 */ /* 0x000fe400078e3cff */
[----:B------:R-:W-:Y:S02]  /*bbd0*/  @P2 R2UR UR36, R74 ;  /* 0x000000004a2422ca */ /* 0x000fe400000e0000 */
[----:B------:R-:W-:Y:S02]  /*bbe0*/  SEL R84, R84, RZ, P0 ;  /* 0x000000ff54547207 */ /* 0x000fe40000000000 */
[----:B------:R-:W-:Y:S01]  /*bbf0*/  SEL R30, R0, RZ, P1 ;  /* 0x000000ff001e7207 */ /* 0x000fe20000800000 */
[----:B------:R-:W-:Y:S10]  /*bc00*/  @P2 BRA `(.L_x_184) ;  /* 0xffffffa400142947 */ /* 0x000ff4000383ffff */
[----:B------:R-:W-:-:S09]  /*bc10*/  UISETP.NE.AND UP0, UPT, UR48, URZ, UPT ;  /* 0x000000ff3000728c */ /* 0x000fd2000bf05270 */
[----:B------:R-:W-:Y:S05]  /*bc20*/  BRA.U !UP0, `(.L_x_185) ;  /* 0x0000000108487547 */ /* 0x000fea000b800000 */
[----:B------:R-:W2:Y:S02]  /*bc30*/  LDCU.64 UR4, c[0x0][0x890] ;  /* 0x00011200ff0477ac */ /* 0x000ea40008000a00 */
[----:B--2---:R-:W-:-:S04]  /*bc40*/  UISETP.NE.U32.AND UP0, UPT, UR4, URZ, UPT ;  /* 0x000000ff0400728c */ /* 0x004fc8000bf05070 */
[----:B------:R-:W-:-:S09]  /*bc50*/  UISETP.NE.AND.EX UP0, UPT, UR5, URZ, UPT, UP0 ;  /* 0x000000ff0500728c */ /* 0x000fd2000bf05300 */
[----:B------:R-:W-:Y:S05]  /*bc60*/  BRA.U UP0, `(.L_x_186) ;  /* 0x00000001000c7547 */ /* 0x000fea000b800000 */
[----:B------:R-:W-:-:S13]  /*bc70*/  FSETP.NEU.AND P0, PT, R35, RZ, PT ;  /* 0x000000ff2300720b */ /* 0x000fda0003f0d000 */
[----:B------:R-:W-:Y:S05]  /*bc80*/  @!P0 EXIT ;  /* 0x000000000000894d */ /* 0x000fea0003800000 */
[----:B------:R-:W-:Y:S05]  /*bc90*/  BRA `(.L_x_185) ;  /* 0x00000000002c7947 */ /* 0x000fea0003800000 */
.L_x_186:
[----:B------:R-:W-:Y:S01]  /*bca0*/  ISETP.NE.AND P0, PT, R83, RZ, PT ;  /* 0x000000ff5300720c */ /* 0x000fe20003f05270 */
[----:B------:R-:W-:-:S12]  /*bcb0*/  BSSY.RECONVERGENT B0, `(.L_x_185) ;  /* 0x0000009000007945 */ /* 0x000fd80003800200 */
[----:B------:R-:W-:Y:S05]  /*bcc0*/  @P0 BRA `(.L_x_187) ;  /* 0x0000000000140947 */ /* 0x000fea0003800000 */
[----:B------:R-:W2:Y:S02]  /*bcd0*/  LDCU.64 UR4, c[0x0][0x888] ;  /* 0x00011100ff0477ac */ /* 0x000ea40008000a00 */
[----:B--2---:R-:W-:-:S04]  /*bce0*/  ISETP.NE.U32.AND P0, PT, RZ, UR4, PT ;  /* 0x00000004ff007c0c */ /* 0x004fc8000bf05070 */
[----:B------:R-:W-:-:S13]  /*bcf0*/  ISETP.NE.AND.EX P0, PT, RZ, UR5, PT, P0 ;  /* 0x00000005ff007c0c */ /* 0x000fda000bf05300 */
[----:B------:R-:W-:Y:S05]  /*bd00*/  @!P0 EXIT ;  /* 0x000000000000894d */ /* 0x000fea0003800000 */
[----:B------:R-:W-:Y:S05]  /*bd10*/  BRA `(.L_x_188) ;  /* 0x0000000000087947 */ /* 0x000fea0003800000 */
.L_x_187:
[----:B------:R-:W-:-:S13]  /*bd20*/  FSETP.NEU.AND P0, PT, R35, RZ, PT ;  /* 0x000000ff2300720b */ /* 0x000fda0003f0d000 */
[----:B------:R-:W-:Y:S05]  /*bd30*/  @!P0 EXIT ;  /* 0x000000000000894d */ /* 0x000fea0003800000 */
.L_x_188:
[----:B------:R-:W-:Y:S05]  /*bd40*/  BSYNC.RECONVERGENT B0 ;  /* 0x0000000000007941 */ /* 0x000fea0003800200 */
.L_x_185:
[----:B------:R-:W-:Y:S01]  /*bd50*/  ULEA UR4, UR51, UR49, 0x3 ;  /* 0x0000003133047291 */ /* 0x000fe2000f8e18ff */
[----:B------:R-:W-:-:S04]  /*bd60*/  DEPBAR.LE SB0, 0x0 ;  /* 0x000080000000791a */ /* 0x000fc80000000000 */
[----:B------:R-:W-:-:S04]  /*bd70*/  UIADD3 UR4, UPT, UPT, UR4, 0xa0, URZ ;  /* 0x000000a004047890 */ /* 0x000fc8000fffe0ff */
[----:B------:R-:W-:-:S09]  /*bd80*/  UPRMT UR4, UR37, 0x654, UR4 ;  /* 0x0000065425047896 */ /* 0x000fd20008000004 */
[----:B------:R-:W-:Y:S01]  /*bd90*/  SYNCS.ARRIVE.TRANS64.RED.A1T0 RZ, [UR4], RZ ;  /* 0x000000ffffff79a7 */ /* 0x000fe20008100404 */
[----:B------:R-:W-:Y:S05]  /*bda0*/  EXIT ;  /* 0x000000000000794d */ /* 0x000fea0003800000 */
.L_x_24:
[----:B--2---:R2:W4:Y:S02]  /*bdb0*/  SYNCS.PHASECHK.TRANS64.TRYWAIT P0, [R3+URZ+0x140], R2 ;  /* 0x00014002030075a7 */ /* 0x00452400080011ff */
[----:B----4-:R-:W-:Y:S05]  /*bdc0*/  @!P0 NANOSLEEP.SYNCS 0x989680 ;  /* 0x009896800000895d */ /* 0x010fea0003900000 */
[----:B------:R-:W4:Y:S02]  /*bdd0*/  @!P0 SYNCS.PHASECHK.TRANS64 P0, [R3+URZ+0x140], R2 ;  /* 0x00014002030085a7 */ /* 0x000f2400080010ff */
[----:B----4-:R-:W-:Y:S05]  /*bde0*/  @!P0 BRA `(.L_x_24) ;  /* 0xfffffffc00f08947 */ /* 0x010fea000383ffff */
[----:B------:R-:W-:Y:S05]  /*bdf0*/  BRA `(.L_x_189) ;  /* 0xffffff5800a87947 */ /* 0x000fea000383ffff */
.L_x_27:
[----:B-1----:R-:W-:-:S07]  /*be00*/  MOV R2, UR33 ;  /* 0x0000002100027c02 */ /* 0x002fce0008000f00 */
.L_x_190:
[----:B-1----:R1:W2:Y:S02]  /*be10*/  SYNCS.PHASECHK.TRANS64.TRYWAIT P0, [R2+URZ+0x40], R5 ;  /* 0x00004005020075a7 */ /* 0x0022a400080011ff */
[----:B--2---:R-:W-:Y:S05]  /*be20*/  @!P0 NANOSLEEP.SYNCS 0x989680 ;  /* 0x009896800000895d */ /* 0x004fea0003900000 */
[----:B------:R-:W2:Y:S02]  /*be30*/  @!P0 SYNCS.PHASECHK.TRANS64 P0, [R2+URZ+0x40], R5 ;  /* 0x00004005020085a7 */ /* 0x000ea400080010ff */
[----:B--2---:R-:W-:Y:S05]  /*be40*/  @!P0 BRA `(.L_x_190) ;  /* 0xfffffffc00f08947 */ /* 0x004fea000383ffff */
[----:B------:R-:W-:Y:S05]  /*be50*/  BRA `(.L_x_26) ;  /* 0xffffff5c00107947 */ /* 0x000fea000383ffff */
.L_x_34:
[----:B-1----:R-:W-:-:S07]  /*be60*/  MOV R2, UR17 ;  /* 0x0000001100027c02 */ /* 0x002fce0008000f00 */
.L_x_191:
[----:B-1----:R1:W2:Y:S02]  /*be70*/  SYNCS.PHASECHK.TRANS64.TRYWAIT P0, [R2+URZ+0x40], R5 ;  /* 0x00004005020075a7 */ /* 0x0022a400080011ff */
[----:B--2---:R-:W-:Y:S05]  /*be80*/  @!P0 NANOSLEEP.SYNCS 0x989680 ;  /* 0x009896800000895d */ /* 0x004fea0003900000 */
[----:B------:R-:W2:Y:S02]  /*be90*/  @!P0 SYNCS.PHASECHK.TRANS64 P0, [R2+URZ+0x40], R5 ;  /* 0x00004005020085a7 */ /* 0x000ea400080010ff */
[----:B--2---:R-:W-:Y:S05]  /*bea0*/  @!P0 BRA `(.L_x_191) ;  /* 0xfffffffc00f08947 */ /* 0x004fea000383ffff */
[----:B------:R-:W-:Y:S05]  /*beb0*/  BRA `(.L_x_33) ;  /* 0xffffff5c00cc7947 */ /* 0x000fea000383ffff */
.L_x_39:
[----:B-1----:R1:W2:Y:S02]  /*bec0*/  SYNCS.PHASECHK.TRANS64.TRYWAIT P0, [R2+URZ+0xd0], R3 ;  /* 0x0000d003020075a7 */ /* 0x0022a400080011ff */
[----:B--2---:R-:W-:Y:S05]  /*bed0*/  @!P0 NANOSLEEP.SYNCS 0x989680 ;  /* 0x009896800000895d */ /* 0x004fea0003900000 */
[----:B------:R-:W2:Y:S02]  /*bee0*/  @!P0 SYNCS.PHASECHK.TRANS64 P0, [R2+URZ+0xd0], R3 ;  /* 0x0000d003020085a7 */ /* 0x000ea400080010ff */
[----:B--2---:R-:W-:Y:S05]  /*bef0*/  @!P0 BRA `(.L_x_39) ;  /* 0xfffffffc00f08947 */ /* 0x004fea000383ffff */
[----:B------:R-:W-:Y:S05]  /*bf00*/  BRA `(.L_x_192) ;  /* 0xffffff6000707947 */ /* 0x000fea000383ffff */
.L_x_43:
[----:B---3--:R-:W-:-:S07]  /*bf10*/  MOV R0, UR4 ;  /* 0x0000000400007c02 */ /* 0x008fce0008000f00 */
.L_x_193:
[----:B-1----:R1:W2:Y:S02]  /*bf20*/  SYNCS.PHASECHK.TRANS64.TRYWAIT P0, [R0+URZ], R3 ;  /* 0x00000003000075a7 */ /* 0x0022a400080011ff */
[----:B--2---:R-:W-:Y:S05]  /*bf30*/  @!P0 NANOSLEEP.SYNCS 0x989680 ;  /* 0x009896800000895d */ /* 0x004fea0003900000 */
[----:B------:R-:W2:Y:S02]  /*bf40*/  @!P0 SYNCS.PHASECHK.TRANS64 P0, [R0+URZ], R3 ;  /* 0x00000003000085a7 */ /* 0x000ea400080010ff */
[----:B--2---:R-:W-:Y:S05]  /*bf50*/  @!P0 BRA `(.L_x_193) ;  /* 0xfffffffc00f08947 */ /* 0x004fea000383ffff */
[----:B------:R-:W-:Y:S05]  /*bf60*/  BRA `(.L_x_194) ;  /* 0xffffff6400e07947 */ /* 0x000fea000383ffff */
.L_x_44:
[----:B---3--:R-:W-:-:S07]  /*bf70*/  MOV R0, UR4 ;  /* 0x0000000400007c02 */ /* 0x008fce0008000f00 */
.L_x_195:
[----:B-1----:R1:W2:Y:S02]  /*bf80*/  SYNCS.PHASECHK.TRANS64.TRYWAIT P0, [R0+URZ], R3 ;  /* 0x00000003000075a7 */ /* 0x0022a400080011ff */
[----:B--2---:R-:W-:Y:S05]  /*bf90*/  @!P0 NANOSLEEP.SYNCS 0x989680 ;  /* 0x009896800000895d */ /* 0x004fea0003900000 */
[----:B------:R-:W2:Y:S02]  /*bfa0*/  @!P0 SYNCS.PHASECHK.TRANS64 P0, [R0+URZ], R3 ;  /* 0x00000003000085a7 */ /* 0x000ea400080010ff */
[----:B--2---:R-:W-:Y:S05]  /*bfb0*/  @!P0 BRA `(.L_x_195) ;  /* 0xfffffffc00f08947 */ /* 0x004fea000383ffff */
[----:B------:R-:W-:Y:S05]  /*bfc0*/  BRA `(.L_x_196) ;  /* 0xffffff6400ec7947 */ /* 0x000fea000383ffff */
.L_x_45:
[----:B---3--:R-:W-:-:S07]  /*bfd0*/  MOV R0, UR4 ;  /* 0x0000000400007c02 */ /* 0x008fce0008000f00 */
.L_x_197:
[----:B-1----:R1:W2:Y:S02]  /*bfe0*/  SYNCS.PHASECHK.TRANS64.TRYWAIT P0, [R0+URZ], R3 ;  /* 0x00000003000075a7 */ /* 0x0022a400080011ff */
[----:B--2---:R-:W-:Y:S05]  /*bff0*/  @!P0 NANOSLEEP.SYNCS 0x989680 ;  /* 0x009896800000895d */ /* 0x004fea0003900000 */
[----:B------:R-:W2:Y:S02]  /*c000*/  @!P0 SYNCS.PHASECHK.TRANS64 P0, [R0+URZ], R3 ;  /* 0x00000003000085a7 */ /* 0x000ea400080010ff */
[----:B--2---:R-:W-:Y:S05]  /*c010*/  @!P0 BRA `(.L_x_197) ;  /* 0xfffffffc00f08947 */ /* 0x004fea000383ffff */
[----:B------:R-:W-:Y:S05]  /*c020*/  BRA `(.L_x_198) ;  /* 0xffffff6400f87947 */ /* 0x000fea000383ffff */
.L_x_46:
[----:B---3--:R-:W-:-:S07]  /*c030*/  MOV R0, UR4 ;  /* 0x0000000400007c02 */ /* 0x008fce0008000f00 */
.L_x_199:
[----:B-1----:R1:W2:Y:S02]  /*c040*/  SYNCS.PHASECHK.TRANS64.TRYWAIT P0, [R0+URZ], R3 ;  /* 0x00000003000075a7 */ /* 0x0022a400080011ff */
[----:B--2---:R-:W-:Y:S05]  /*c050*/  @!P0 NANOSLEEP.SYNCS 0x989680 ;  /* 0x009896800000895d */ /* 0x004fea0003900000 */
[----:B------:R-:W2:Y:S02]  /*c060*/  @!P0 SYNCS.PHASECHK.TRANS64 P0, [R0+URZ], R3 ;  /* 0x00000003000085a7 */ /* 0x000ea400080010ff */
[----:B--2---:R-:W-:Y:S05]  /*c070*/  @!P0 BRA `(.L_x_199) ;  /* 0xfffffffc00f08947 */ /* 0x004fea000383ffff */
[----:B------:R-:W-:Y:S05]  /*c080*/  BRA `(.L_x_200) ;  /* 0xffffff6800047947 */ /* 0x000fea000383ffff */
.L_x_47:
[----:B---3--:R-:W-:-:S07]  /*c090*/  MOV R0, UR4 ;  /* 0x0000000400007c02 */ /* 0x008fce0008000f00 */
.L_x_201:
[----:B-1----:R1:W2:Y:S02]  /*c0a0*/  SYNCS.PHASECHK.TRANS64.TRYWAIT P0, [R0+URZ], R3 ;  /* 0x00000003000075a7 */ /* 0x0022a400080011ff */
[----:B--2---:R-:W-:Y:S05]  /*c0b0*/  @!P0 NANOSLEEP.SYNCS 0x989680 ;  /* 0x009896800000895d */ /* 0x004fea0003900000 */
[----:B------:R-:W2:Y:S02]  /*c0c0*/  @!P0 SYNCS.PHASECHK.TRANS64 P0, [R0+URZ], R3 ;  /* 0x00000003000085a7 */ /* 0x000ea400080010ff */
[----:B--2---:R-:W-:Y:S05]  /*c0d0*/  @!P0 BRA `(.L_x_201) ;  /* 0xfffffffc00f08947 */ /* 0x004fea000383ffff */
[----:B------:R-:W-:Y:S05]  /*c0e0*/  BRA `(.L_x_202) ;  /* 0xffffff6800107947 */ /* 0x000fea000383ffff */
.L_x_48:
[----:B---3--:R-:W-:-:S07]  /*c0f0*/  MOV R0, UR4 ;  /* 0x0000000400007c02 */ /* 0x008fce0008000f00 */
.L_x_203:
[----:B-1----:R1:W2:Y:S02]  /*c100*/  SYNCS.PHASECHK.TRANS64.TRYWAIT P0, [R0+URZ], R3 ;  /* 0x00000003000075a7 */ /* 0x0022a400080011ff */
[----:B--2---:R-:W-:Y:S05]  /*c110*/  @!P0 NANOSLEEP.SYNCS 0x989680 ;  /* 0x009896800000895d */ /* 0x004fea0003900000 */
[----:B------:R-:W2:Y:S02]  /*c120*/  @!P0 SYNCS.PHASECHK.TRANS64 P0, [R0+URZ], R3 ;  /* 0x00000003000085a7 */ /* 0x000ea400080010ff */
[----:B--2---:R-:W-:Y:S05]  /*c130*/  @!P0 BRA `(.L_x_203) ;  /* 0xfffffffc00f08947 */ /* 0x004fea000383ffff */
[----:B------:R-:W-:Y:S05]  /*c140*/  BRA `(.L_x_204) ;  /* 0xffffff68001c7947 */ /* 0x000fea000383ffff */
.L_x_49:
[----:B---3--:R-:W-:-:S07]  /*c150*/  MOV R0, UR4 ;  /* 0x0000000400007c02 */ /* 0x008fce0008000f00 */
.L_x_205:
[----:B-1----:R1:W2:Y:S02]  /*c160*/  SYNCS.PHASECHK.TRANS64.TRYWAIT P0, [R0+URZ], R3 ;  /* 0x00000003000075a7 */ /* 0x0022a400080011ff */
[----:B--2---:R-:W-:Y:S05]  /*c170*/  @!P0 NANOSLEEP.SYNCS 0x989680 ;  /* 0x009896800000895d */ /* 0x004fea0003900000 */
[----:B------:R-:W2:Y:S02]  /*c180*/  @!P0 SYNCS.PHASECHK.TRANS64 P0, [R0+URZ], R3 ;  /* 0x00000003000085a7 */ /* 0x000ea400080010ff */
[----:B--2---:R-:W-:Y:S05]  /*c190*/  @!P0 BRA `(.L_x_205) ;  /* 0xfffffffc00f08947 */ /* 0x004fea000383ffff */
[----:B------:R-:W-:Y:S05]  /*c1a0*/  BRA `(.L_x_206) ;  /* 0xffffff6800287947 */ /* 0x000fea000383ffff */
.L_x_52:
[----:B-1----:R1:W2:Y:S02]  /*c1b0*/  SYNCS.PHASECHK.TRANS64.TRYWAIT P0, [R0+URZ+0x130], R5 ;  /* 0x00013005000075a7 */ /* 0x0022a400080011ff */
[----:B--2---:R-:W-:Y:S05]  /*c1c0*/  @!P0 NANOSLEEP.SYNCS 0x989680 ;  /* 0x009896800000895d */ /* 0x004fea0003900000 */
[----:B------:R-:W2:Y:S02]  /*c1d0*/  @!P0 SYNCS.PHASECHK.TRANS64 P0, [R0+URZ+0x130], R5 ;  /* 0x00013005000085a7 */ /* 0x000ea400080010ff */
[----:B--2---:R-:W-:Y:S05]  /*c1e0*/  @!P0 BRA `(.L_x_52) ;  /* 0xfffffffc00f08947 */ /* 0x004fea000383ffff */
[----:B------:R-:W-:Y:S05]  /*c1f0*/  BRA `(.L_x_207) ;  /* 0xffffff6800887947 */ /* 0x000fea000383ffff */
.L_x_53:
[----:B------:R-:W-:-:S07]  /*c200*/  MOV R0, UR5 ;  /* 0x0000000500007c02 */ /* 0x000fce0008000f00 */
.L_x_208:
[----:B-1----:R1:W2:Y:S02]  /*c210*/  SYNCS.PHASECHK.TRANS64.TRYWAIT P0, [R0+URZ+0xe0], R7 ;  /* 0x0000e007000075a7 */ /* 0x0022a400080011ff */
[----:B--2---:R-:W-:Y:S05]  /*c220*/  @!P0 NANOSLEEP.SYNCS 0x989680 ;  /* 0x009896800000895d */ /* 0x004fea0003900000 */
[----:B------:R-:W2:Y:S02]  /*c230*/  @!P0 SYNCS.PHASECHK.TRANS64 P0, [R0+URZ+0xe0], R7 ;  /* 0x0000e007000085a7 */ /* 0x000ea400080010ff */
[----:B--2---:R-:W-:Y:S05]  /*c240*/  @!P0 BRA `(.L_x_208) ;  /* 0xfffffffc00f08947 */ /* 0x004fea000383ffff */
[----:B------:R-:W-:Y:S05]  /*c250*/  BRA `(.L_x_209) ;  /* 0xffffff6800987947 */ /* 0x000fea000383ffff */
.L_x_54:
[----:B-1----:R1:W2:Y:S02]  /*c260*/  SYNCS.PHASECHK.TRANS64.TRYWAIT P1, [R0+URZ+0xd0], R5 ;  /* 0x0000d005000075a7 */ /* 0x0022a400080211ff */
[----:B--2---:R-:W-:Y:S05]  /*c270*/  @!P1 NANOSLEEP.SYNCS 0x989680 ;  /* 0x009896800000995d */ /* 0x004fea0003900000 */
[----:B------:R-:W2:Y:S02]  /*c280*/  @!P1 SYNCS.PHASECHK.TRANS64 P1, [R0+URZ+0xd0], R5 ;  /* 0x0000d005000095a7 */ /* 0x000ea400080210ff */
[----:B--2---:R-:W-:Y:S05]  /*c290*/  @!P1 BRA `(.L_x_54) ;  /* 0xfffffffc00f09947 */ /* 0x004fea000383ffff */
[----:B------:R-:W-:Y:S05]  /*c2a0*/  BRA `(.L_x_210) ;  /* 0xffffff6800c87947 */ /* 0x000fea000383ffff */
.L_x_57:
[----:B------:R-:W-:-:S07]  /*c2b0*/  MOV R0, UR5 ;  /* 0x0000000500007c02 */ /* 0x000fce0008000f00 */
.L_x_211:
[----:B-1----:R1:W2:Y:S02]  /*c2c0*/  SYNCS.PHASECHK.TRANS64.TRYWAIT P0, [R0+URZ+0xe0], R3 ;  /* 0x0000e003000075a7 */ /* 0x0022a400080011ff */
[----:B--2---:R-:W-:Y:S05]  /*c2d0*/  @!P0 NANOSLEEP.SYNCS 0x989680 ;  /* 0x009896800000895d */ /* 0x004fea0003900000 */
[----:B------:R-:W2:Y:S02]  /*c2e0*/  @!P0 SYNCS.PHASECHK.TRANS64 P0, [R0+URZ+0xe0], R3 ;  /* 0x0000e003000085a7 */ /* 0x000ea400080010ff */
[----:B--2---:R-:W-:Y:S05]  /*c2f0*/  @!P0 BRA `(.L_x_211) ;  /* 0xfffffffc00f08947 */ /* 0x004fea000383ffff */
[----:B------:R-:W-:Y:S05]  /*c300*/  BRA `(.L_x_56) ;  /* 0xffffff6c001c7947 */ /* 0x000fea000383ffff */
.L_x_66:
[----:B-1----:R-:W-:-:S04]  /*c310*/  MOV R4, UR6 ;  /* 0x0000000600047c02 */ /* 0x002fc80008000f00 */
[----:B------:R1:W2:Y:S03]  /*c320*/  SYNCS.PHASECHK.TRANS64.TRYWAIT P0, [R4+URZ+0x8], R5 ;  /* 0x00000805040075a7 */ /* 0x0002a600080011ff */
[----:B--2---:R-:W-:Y:S05]  /*c330*/  @!P0 NANOSLEEP.SYNCS 0x989680 ;  /* 0x009896800000895d */ /* 0x004fea0003900000 */
[----:B------:R-:W2:Y:S02]  /*c340*/  @!P0 SYNCS.PHASECHK.TRANS64 P0, [R4+URZ+0x8], R5 ;  /* 0x00000805040085a7 */ /* 0x000ea400080010ff */
[----:B--2---:R-:W-:Y:S05]  /*c350*/  @!P0 BRA `(.L_x_66) ;  /* 0xfffffffc00ec8947 */ /* 0x004fea000383ffff */
[----:B------:R-:W-:Y:S05]  /*c360*/  BRA `(.L_x_65) ;  /* 0xffffff6c00d07947 */ /* 0x000fea000383ffff */
.L_x_68:
[----:B------:R-:W-:Y:S01]  /*c370*/  BSSY B0, `(.L_x_212) ;  /* 0x0000006000007945 */ /* 0x000fe20003800000 */
[----:B------:R-:W-:-:S07]  /*c380*/  MOV R15, 0xffffffff ;  /* 0xffffffff000f7802 */ /* 0x000fce0000000f00 */
[----:B-1---5:R-:W-:Y:S05]  /*c390*/  WARPSYNC.COLLECTIVE R15, `(.L_x_213) ;  /* 0x000000000f0c7348 */ /* 0x022fea0003c00000 */
[----:B------:R-:W-:Y:S02]  /*c3a0*/  ELECT P6, UR79, PT ;  /* 0x00000000004f782f */ /* 0x000fe400038c0000 */
[----:B------:R-:W-:Y:S01]  /*c3b0*/  MOV R14, UR79 ;  /* 0x0000004f000e7c02 */ /* 0x000fe20008000f00 */
[----:B-1---5:R-:W-:Y:S10]  /*c3c0*/  ENDCOLLECTIVE ;  /* 0x000000000000791b */ /* 0x022ff40003800000 */
.L_x_213:
[----:B------:R-:W-:Y:S05]  /*c3d0*/  BSYNC B0 ;  /* 0x0000000000007941 */ /* 0x000fea0003800000 */
.L_x_212:
[----:B------:R-:W-:Y:S05]  /*c3e0*/  BRA `(.L_x_214) ;  /* 0xffffff7000007947 */ /* 0x000fea000383ffff */
.L_x_70:
[----:B-1----:R-:W-:-:S04]  /*c3f0*/  MOV R2, UR6 ;  /* 0x0000000600027c02 */ /* 0x002fc80008000f00 */
[----:B------:R1:W2:Y:S03]  /*c400*/  SYNCS.PHASECHK.TRANS64.TRYWAIT P0, [R2+URZ+0x8], R3 ;  /* 0x00000803020075a7 */ /* 0x0002a600080011ff */
[----:B--2---:R-:W-:Y:S05]  /*c410*/  @!P0 NANOSLEEP.SYNCS 0x989680 ;  /* 0x009896800000895d */ /* 0x004fea0003900000 */
[----:B------:R-:W2:Y:S02]  /*c420*/  @!P0 SYNCS.PHASECHK.TRANS64 P0, [R2+URZ+0x8], R3 ;  /* 0x00000803020085a7 */ /* 0x000ea400080010ff */
[----:B--2---:R-:W-:Y:S05]  /*c430*/  @!P0 BRA `(.L_x_70) ;  /* 0xfffffffc00ec8947 */ /* 0x004fea000383ffff */
[----:B------:R-:W-:Y:S05]  /*c440*/  BRA `(.L_x_69) ;  /* 0xffffff7000047947 */ /* 0x000fea000383ffff */
.L_x_71:
[----:B-1----:R1:W2:Y:S02]  /*c450*/  SYNCS.PHASECHK.TRANS64.TRYWAIT P0, [R0+URZ+0xd0], R5 ;  /* 0x0000d005000075a7 */ /* 0x0022a400080011ff */
[----:B--2---:R-:W-:Y:S05]  /*c460*/  @!P0 NANOSLEEP.SYNCS 0x989680 ;  /* 0x009896800000895d */ /* 0x004fea0003900000 */
[----:B------:R-:W2:Y:S02]  /*c470*/  @!P0 SYNCS.PHASECHK.TRANS64 P0, [R0+URZ+0xd0], R5 ;  /* 0x0000d005000085a7 */ /* 0x000ea400080010ff */
[----:B--2---:R-:W-:Y:S05]  /*c480*/  @!P0 BRA `(.L_x_71) ;  /* 0xfffffffc00f08947 */ /* 0x004fea000383ffff */
[----:B------:R-:W-:Y:S05]  /*c490*/  BRA `(.L_x_215) ;  /* 0xffffff7000f07947 */ /* 0x000fea000383ffff */
.L_x_73:
[----:B------:R-:W-:-:S07]  /*c4a0*/  MOV R0, UR9 ;  /* 0x0000000900007c02 */ /* 0x000fce0008000f00 */
.L_x_216:
[----:B-1----:R1:W2:Y:S02]  /*c4b0*/  SYNCS.PHASECHK.TRANS64.TRYWAIT P0, [R0+URZ+0x110], R5 ;  /* 0x00011005000075a7 */ /* 0x0022a400080011ff */
[----:B--2---:R-:W-:Y:S05]  /*c4c0*/  @!P0 NANOSLEEP.SYNCS 0x989680 ;  /* 0x009896800000895d */ /* 0x004fea0003900000 */
[----:B------:R-:W2:Y:S02]  /*c4d0*/  @!P0 SYNCS.PHASECHK.TRANS64 P0, [R0+URZ+0x110], R5 ;  /* 0x00011005000085a7 */ /* 0x000ea400080010ff */
[----:B--2---:R-:W-:Y:S05]  /*c4e0*/  @!P0 BRA `(.L_x_216) ;  /* 0xfffffffc00f08947 */ /* 0x004fea000383ffff */
[----:B------:R-:W-:Y:S05]  /*c4f0*/  BRA `(.L_x_217) ;  /* 0xffffff74003c7947 */ /* 0x000fea000383ffff */
.L_x_76:
[----:B------:R-:W-:Y:S07]  /*c500*/  MOV R0, UR8 ;  /* 0x0000000800007c02 */ /* 0x000fee0008000f00 */
.L_x_218:
[----:B-1----:R1:W2:Y:S02]  /*c510*/  SYNCS.PHASECHK.TRANS64.TRYWAIT P0, [R0+URZ], R5 ;  /* 0x00000005000075a7 */ /* 0x0022a400080011ff */
[----:B--2---:R-:W-:Y:S05]  /*c520*/  @!P0 NANOSLEEP.SYNCS 0x989680 ;  /* 0x009896800000895d */ /* 0x004fea0003900000 */
[----:B------:R-:W2:Y:S02]  /*c530*/  @!P0 SYNCS.PHASECHK.TRANS64 P0, [R0+URZ], R5 ;  /* 0x00000005000085a7 */ /* 0x000ea400080010ff */
[----:B--2---:R-:W-:Y:S05]  /*c540*/  @!P0 BRA `(.L_x_218) ;  /* 0xfffffffc00f08947 */ /* 0x004fea000383ffff */
[----:B------:R-:W-:Y:S05]  /*c550*/  BRA `(.L_x_75) ;  /* 0xffffff7400507947 */ /* 0x000fea000383ffff */
.L_x_80:
[----:B-1----:R-:W-:-:S07]  /*c560*/  MOV R0, UR8 ;  /* 0x0000000800007c02 */ /* 0x002fce0008000f00 */
.L_x_219:
[----:B-1----:R1:W2:Y:S02]  /*c570*/  SYNCS.PHASECHK.TRANS64.TRYWAIT P0, [R0+URZ], R3 ;  /* 0x00000003000075a7 */ /* 0x0022a400080011ff */
[----:B--2---:R-:W-:Y:S05]  /*c580*/  @!P0 NANOSLEEP.SYNCS 0x989680 ;  /* 0x009896800000895d */ /* 0x004fea0003900000 */
[----:B------:R-:W2:Y:S02]  /*c590*/  @!P0 SYNCS.PHASECHK.TRANS64 P0, [R0+URZ], R3 ;  /* 0x00000003000085a7 */ /* 0x000ea400080010ff */
[----:B--2---:R-:W-:Y:S05]  /*c5a0*/  @!P0 BRA `(.L_x_219) ;  /* 0xfffffffc00f08947 */ /* 0x004fea000383ffff */
[----:B------:R-:W-:Y:S05]  /*c5b0*/  BRA `(.L_x_220) ;  /* 0xffffff7800447947 */ /* 0x000fea000383ffff */
.L_x_81:
[----:B------:R-:W-:-:S07]  /*c5c0*/  MOV R0, UR8 ;  /* 0x0000000800007c02 */ /* 0x000fce0008000f00 */
.L_x_221:
[----:B-1----:R1:W2:Y:S02]  /*c5d0*/  SYNCS.PHASECHK.TRANS64.TRYWAIT P0, [R0+URZ], R3 ;  /* 0x00000003000075a7 */ /* 0x0022a400080011ff */
[----:B--2---:R-:W-:Y:S05]  /*c5e0*/  @!P0 NANOSLEEP.SYNCS 0x989680 ;  /* 0x009896800000895d */ /* 0x004fea0003900000 */
[----:B------:R-:W2:Y:S02]  /*c5f0*/  @!P0 SYNCS.PHASECHK.TRANS64 P0, [R0+URZ], R3 ;  /* 0x00000003000085a7 */ /* 0x000ea400080010ff */
[----:B--2---:R-:W-:Y:S05]  /*c600*/  @!P0 BRA `(.L_x_221) ;  /* 0xfffffffc00f08947 */ /* 0x004fea000383ffff */
[----:B------:R-:W-:Y:S05]  /*c610*/  BRA `(.L_x_222) ;  /* 0xffffff7800507947 */ /* 0x000fea000383ffff */
.L_x_82:
[----:B------:R-:W-:-:S07]  /*c620*/  MOV R0, UR8 ;  /* 0x0000000800007c02 */ /* 0x000fce0008000f00 */
.L_x_223:
[----:B-1----:R1:W2:Y:S02]  /*c630*/  SYNCS.PHASECHK.TRANS64.TRYWAIT P0, [R0+URZ], R3 ;  /* 0x00000003000075a7 */ /* 0x0022a400080011ff */
[----:B--2---:R-:W-:Y:S05]  /*c640*/  @!P0 NANOSLEEP.SYNCS 0x989680 ;  /* 0x009896800000895d */ /* 0x004fea0003900000 */
[----:B------:R-:W2:Y:S02]  /*c650*/  @!P0 SYNCS.PHASECHK.TRANS64 P0, [R0+URZ], R3 ;  /* 0x00000003000085a7 */ /* 0x000ea400080010ff */
[----:B--2---:R-:W-:Y:S05]  /*c660*/  @!P0 BRA `(.L_x_223) ;  /* 0xfffffffc00f08947 */ /* 0x004fea000383ffff */
[----:B------:R-:W-:Y:S05]  /*c670*/  BRA `(.L_x_224) ;  /* 0xffffff78005c7947 */ /* 0x000fea000383ffff */
.L_x_85:
[----:B------:R-:W-:-:S07]  /*c680*/  MOV R0, UR7 ;  /* 0x0000000700007c02 */ /* 0x000fce0008000f00 */
.L_x_225:
[----:B-1----:R1:W2:Y:S02]  /*c690*/  SYNCS.PHASECHK.TRANS64.TRYWAIT P1, [R0+URZ+0x150], R3 ;  /* 0x00015003000075a7 */ /* 0x0022a400080211ff */
[----:B--2---:R-:W-:Y:S05]  /*c6a0*/  @!P1 NANOSLEEP.SYNCS 0x989680 ;  /* 0x009896800000995d */ /* 0x004fea0003900000 */
[----:B------:R-:W2:Y:S02]  /*c6b0*/  @!P1 SYNCS.PHASECHK.TRANS64 P1, [R0+URZ+0x150], R3 ;  /* 0x00015003000095a7 */ /* 0x000ea400080210ff */
[----:B--2---:R-:W-:Y:S05]  /*c6c0*/  @!P1 BRA `(.L_x_225) ;  /* 0xfffffffc00f09947 */ /* 0x004fea000383ffff */
[----:B------:R-:W-:Y:S05]  /*c6d0*/  BRA `(.L_x_226) ;  /* 0xffffff7800a87947 */ /* 0x000fea000383ffff */
.L_x_90:
[----:B--2---:R2:W4:Y:S02]  /*c6e0*/  SYNCS.PHASECHK.TRANS64.TRYWAIT P0, [R0+URZ+0xd0], R3 ;  /* 0x0000d003000075a7 */ /* 0x00452400080011ff */
[----:B----4-:R-:W-:Y:S05]  /*c6f0*/  @!P0 NANOSLEEP.SYNCS 0x989680 ;  /* 0x009896800000895d */ /* 0x010fea0003900000 */
[----:B------:R-:W4:Y:S02]  /*c700*/  @!P0 SYNCS.PHASECHK.TRANS64 P0, [R0+URZ+0xd0], R3 ;  /* 0x0000d003000085a7 */ /* 0x000f2400080010ff */
[----:B----4-:R-:W-:Y:S05]  /*c710*/  @!P0 BRA `(.L_x_90) ;  /* 0xfffffffc00f08947 */ /* 0x010fea000383ffff */
[----:B------:R-:W-:Y:S05]  /*c720*/  BRA `(.L_x_227) ;  /* 0xffffff7c00b47947 */ /* 0x000fea000383ffff */
.L_x_93:
[----:B------:R-:W-:Y:S07]  /*c730*/  MOV R0, UR6 ;  /* 0x0000000600007c02 */ /* 0x000fee0008000f00 */
.L_x_228:
[----:B--2---:R2:W4:Y:S02]  /*c740*/  SYNCS.PHASECHK.TRANS64.TRYWAIT P0, [R0+URZ+0xc8], R3 ;  /* 0x0000c803000075a7 */ /* 0x00452400080011ff */
[----:B----4-:R-:W-:Y:S05]  /*c750*/  @!P0 NANOSLEEP.SYNCS 0x989680 ;  /* 0x009896800000895d */ /* 0x010fea0003900000 */
[----:B------:R-:W4:Y:S02]  /*c760*/  @!P0 SYNCS.PHASECHK.TRANS64 P0, [R0+URZ+0xc8], R3 ;  /* 0x0000c803000085a7 */ /* 0x000f2400080010ff */
[----:B----4-:R-:W-:Y:S05]  /*c770*/  @!P0 BRA `(.L_x_228) ;  /* 0xfffffffc00f08947 */ /* 0x010fea000383ffff */
[----:B------:R-:W-:Y:S05]  /*c780*/  BRA `(.L_x_92) ;  /* 0xffffff8000947947 */ /* 0x000fea000383ffff */
.L_x_96:
[----:B------:R-:W-:Y:S07]  /*c790*/  MOV R3, UR6 ;  /* 0x0000000600037c02 */ /* 0x000fee0008000f00 */
.L_x_229:
[----:B-1----:R1:W2:Y:S02]  /*c7a0*/  SYNCS.PHASECHK.TRANS64.TRYWAIT P0, [R3+URZ+0xa0], R12 ;  /* 0x0000a00c030075a7 */ /* 0x0022a400080011ff */
[----:B--2---:R-:W-:Y:S05]  /*c7b0*/  @!P0 NANOSLEEP.SYNCS 0x989680 ;  /* 0x009896800000895d */ /* 0x004fea0003900000 */
[----:B------:R-:W2:Y:S02]  /*c7c0*/  @!P0 SYNCS.PHASECHK.TRANS64 P0, [R3+URZ+0xa0], R12 ;  /* 0x0000a00c030085a7 */ /* 0x000ea400080010ff */
[----:B--2---:R-:W-:Y:S05]  /*c7d0*/  @!P0 BRA `(.L_x_229) ;  /* 0xfffffffc00f08947 */ /* 0x004fea000383ffff */
[----:B------:R-:W-:Y:S05]  /*c7e0*/  BRA `(.L_x_230) ;  /* 0xffffff8400107947 */ /* 0x000fea000383ffff */
.L_x_97:
[----:B-1----:R-:W-:Y:S07]  /*c7f0*/  MOV R3, UR6 ;  /* 0x0000000600037c02 */ /* 0x002fee0008000f00 */
.L_x_231:
[----:B-1----:R1:W2:Y:S02]  /*c800*/  SYNCS.PHASECHK.TRANS64.TRYWAIT P0, [R3+URZ+0xa8], R12 ;  /* 0x0000a80c030075a7 */ /* 0x0022a400080011ff */
[----:B--2---:R-:W-:Y:S05]  /*c810*/  @!P0 NANOSLEEP.SYNCS 0x989680 ;  /* 0x009896800000895d */ /* 0x004fea0003900000 */
[----:B------:R-:W2:Y:S02]  /*c820*/  @!P0 SYNCS.PHASECHK.TRANS64 P0, [R3+URZ+0xa8], R12 ;  /* 0x0000a80c030085a7 */ /* 0x000ea400080010ff */
[----:B--2---:R-:W-:Y:S05]  /*c830*/  @!P0 BRA `(.L_x_231) ;  /* 0xfffffffc00f08947 */ /* 0x004fea000383ffff */
[----:B------:R-:W-:Y:S05]  /*c840*/  BRA `(.L_x_232) ;  /* 0xffffff84006c7947 */ /* 0x000fea000383ffff */
.L_x_98:
[----:B-1----:R-:W-:Y:S07]  /*c850*/  MOV R3, UR6 ;  /* 0x0000000600037c02 */ /* 0x002fee0008000f00 */
.L_x_233:
[----:B-1----:R1:W2:Y:S02]  /*c860*/  SYNCS.PHASECHK.TRANS64.TRYWAIT P0, [R3+URZ+0xb0], R12 ;  /* 0x0000b00c030075a7 */ /* 0x0022a400080011ff */
[----:B--2---:R-:W-:Y:S05]  /*c870*/  @!P0 NANOSLEEP.SYNCS 0x989680 ;  /* 0x009896800000895d */ /* 0x004fea0003900000 */
[----:B------:R-:W2:Y:S02]  /*c880*/  @!P0 SYNCS.PHASECHK.TRANS64 P0, [R3+URZ+0xb0], R12 ;  /* 0x0000b00c030085a7 */ /* 0x000ea400080010ff */
[----:B--2---:R-:W-:Y:S05]  /*c890*/  @!P0 BRA `(.L_x_233) ;  /* 0xfffffffc00f08947 */ /* 0x004fea000383ffff */
[----:B------:R-:W-:Y:S05]  /*c8a0*/  BRA `(.L_x_234) ;  /* 0xffffff8400cc7947 */ /* 0x000fea000383ffff */
.L_x_99:
[----:B-1----:R-:W-:Y:S07]  /*c8b0*/  MOV R3, UR6 ;  /* 0x0000000600037c02 */ /* 0x002fee0008000f00 */
.L_x_235:
[----:B-1----:R1:W2:Y:S02]  /*c8c0*/  SYNCS.PHASECHK.TRANS64.TRYWAIT P0, [R3+URZ+0xb8], R12 ;  /* 0x0000b80c030075a7 */ /* 0x0022a400080011ff */
[----:B--2---:R-:W-:Y:S05]  /*c8d0*/  @!P0 NANOSLEEP.SYNCS 0x989680 ;  /* 0x009896800000895d */ /* 0x004fea0003900000 */
[----:B------:R-:W2:Y:S02]  /*c8e0*/  @!P0 SYNCS.PHASECHK.TRANS64 P0, [R3+URZ+0xb8], R12 ;  /* 0x0000b80c030085a7 */ /* 0x000ea400080010ff */
[----:B--2---:R-:W-:Y:S05]  /*c8f0*/  @!P0 BRA `(.L_x_235) ;  /* 0xfffffffc00f08947 */ /* 0x004fea000383ffff */
[----:B------:R-:W-:Y:S05]  /*c900*/  BRA `(.L_x_236) ;  /* 0xffffff8800287947 */ /* 0x000fea000383ffff */
.L_x_100:
[----:B-1----:R-:W-:Y:S07]  /*c910*/  MOV R3, UR6 ;  /* 0x0000000600037c02 */ /* 0x002fee0008000f00 */
.L_x_237:
[----:B-1----:R1:W2:Y:S02]  /*c920*/  SYNCS.PHASECHK.TRANS64.TRYWAIT P0, [R3+URZ+0xa0], R20 ;  /* 0x0000a014030075a7 */ /* 0x0022a400080011ff */
[----:B--2---:R-:W-:Y:S05]  /*c930*/  @!P0 NANOSLEEP.SYNCS 0x989680 ;  /* 0x009896800000895d */ /* 0x004fea0003900000 */
[----:B------:R-:W2:Y:S02]  /*c940*/  @!P0 SYNCS.PHASECHK.TRANS64 P0, [R3+URZ+0xa0], R20 ;  /* 0x0000a014030085a7 */ /* 0x000ea400080010ff */
[----:B--2---:R-:W-:Y:S05]  /*c950*/  @!P0 BRA `(.L_x_237) ;  /* 0xfffffffc00f08947 */ /* 0x004fea000383ffff */
[----:B------:R-:W-:Y:S05]  /*c960*/  BRA `(.L_x_238) ;  /* 0xffffff88008c7947 */ /* 0x000fea000383ffff */
.L_x_101:
[----:B-1----:R-:W-:Y:S07]  /*c970*/  MOV R3, UR6 ;  /* 0x0000000600037c02 */ /* 0x002fee0008000f00 */
.L_x_239:
[----:B-1----:R1:W2:Y:S02]  /*c980*/  SYNCS.PHASECHK.TRANS64.TRYWAIT P0, [R3+URZ+0xa8], R20 ;  /* 0x0000a814030075a7 */ /* 0x0022a400080011ff */
[----:B--2---:R-:W-:Y:S05]  /*c990*/  @!P0 NANOSLEEP.SYNCS 0x989680 ;  /* 0x009896800000895d */ /* 0x004fea0003900000 */
[----:B------:R-:W2:Y:S02]  /*c9a0*/  @!P0 SYNCS.PHASECHK.TRANS64 P0, [R3+URZ+0xa8], R20 ;  /* 0x0000a814030085a7 */ /* 0x000ea400080010ff */
[----:B--2---:R-:W-:Y:S05]  /*c9b0*/  @!P0 BRA `(.L_x_239) ;  /* 0xfffffffc00f08947 */ /* 0x004fea000383ffff */
[----:B------:R-:W-:Y:S05]  /*c9c0*/  BRA `(.L_x_240) ;  /* 0xffffff8800ec7947 */ /* 0x000fea000383ffff */
.L_x_102:
[----:B-1----:R-:W-:Y:S07]  /*c9d0*/  MOV R3, UR6 ;  /* 0x0000000600037c02 */ /* 0x002fee0008000f00 */
.L_x_241:
[----:B-1----:R1:W2:Y:S02]  /*c9e0*/  SYNCS.PHASECHK.TRANS64.TRYWAIT P0, [R3+URZ+0xb0], R20 ;  /* 0x0000b014030075a7 */ /* 0x0022a400080011ff */
[----:B--2---:R-:W-:Y:S05]  /*c9f0*/  @!P0 NANOSLEEP.SYNCS 0x989680 ;  /* 0x009896800000895d */ /* 0x004fea0003900000 */
[----:B------:R-:W2:Y:S02]  /*ca00*/  @!P0 SYNCS.PHASECHK.TRANS64 P0, [R3+URZ+0xb0], R20 ;  /* 0x0000b014030085a7 */ /* 0x000ea400080010ff */
[----:B--2---:R-:W-:Y:S05]  /*ca10*/  @!P0 BRA `(.L_x_241) ;  /* 0xfffffffc00f08947 */ /* 0x004fea000383ffff */
[----:B------:R-:W-:Y:S05]  /*ca20*/  BRA `(.L_x_242) ;  /* 0xffffff8c004c7947 */ /* 0x000fea000383ffff */
.L_x_103:
[----:B------:R-:W-:Y:S07]  /*ca30*/  MOV R3, UR6 ;  /* 0x0000000600037c02 */ /* 0x000fee0008000f00 */
.L_x_243:
[----:B-1----:R1:W2:Y:S02]  /*ca40*/  SYNCS.PHASECHK.TRANS64.TRYWAIT P0, [R3+URZ+0xb8], R20 ;  /* 0x0000b814030075a7 */ /* 0x0022a400080011ff */
[----:B--2---:R-:W-:Y:S05]  /*ca50*/  @!P0 NANOSLEEP.SYNCS 0x989680 ;  /* 0x009896800000895d */ /* 0x004fea0003900000 */
[----:B------:R-:W2:Y:S02]  /*ca60*/  @!P0 SYNCS.PHASECHK.TRANS64 P0, [R3+URZ+0xb8], R20 ;  /* 0x0000b814030085a7 */ /* 0x000ea400080010ff */
[----:B--2---:R-:W-:Y:S05]  /*ca70*/  @!P0 BRA `(.L_x_243) ;  /* 0xfffffffc00f08947 */ /* 0x004fea000383ffff */
[----:B------:R-:W-:Y:S05]  /*ca80*/  BRA `(.L_x_244) ;  /* 0xffffff8c00ec7947 */ /* 0x000fea000383ffff */
.L_x_105:
[----:B------:R-:W-:-:S07]  /*ca90*/  MOV R3, UR6 ;  /* 0x0000000600037c02 */ /* 0x000fce0008000f00 */
.L_x_245:
[----:B-1----:R1:W4:Y:S02]  /*caa0*/  SYNCS.PHASECHK.TRANS64.TRYWAIT P0, [R3+URZ+0xa0], R12 ;  /* 0x0000a00c030075a7 */ /* 0x00232400080011ff */
[----:B----4-:R-:W-:Y:S05]  /*cab0*/  @!P0 NANOSLEEP.SYNCS 0x989680 ;  /* 0x009896800000895d */ /* 0x010fea0003900000 */
[----:B------:R-:W4:Y:S02]  /*cac0*/  @!P0 SYNCS.PHASECHK.TRANS64 P0, [R3+URZ+0xa0], R12 ;  /* 0x0000a00c030085a7 */ /* 0x000f2400080010ff */
[----:B----4-:R-:W-:Y:S05]  /*cad0*/  @!P0 BRA `(.L_x_245) ;  /* 0xfffffffc00f08947 */ /* 0x010fea000383ffff */
[----:B------:R-:W-:Y:S05]  /*cae0*/  BRA `(.L_x_246) ;  /* 0xffffff9000707947 */ /* 0x000fea000383ffff */
.L_x_106:
[----:B-1----:R-:W-:-:S07]  /*caf0*/  MOV R3, UR6 ;  /* 0x0000000600037c02 */ /* 0x002fce0008000f00 */
.L_x_247:
[----:B-1----:R1:W4:Y:S02]  /*cb00*/  SYNCS.PHASECHK.TRANS64.TRYWAIT P0, [R3+URZ+0xa8], R12 ;  /* 0x0000a80c030075a7 */ /* 0x00232400080011ff */
[----:B----4-:R-:W-:Y:S05]  /*cb10*/  @!P0 NANOSLEEP.SYNCS 0x989680 ;  /* 0x009896800000895d */ /* 0x010fea0003900000 */
[----:B------:R-:W4:Y:S02]  /*cb20*/  @!P0 SYNCS.PHASECHK.TRANS64 P0, [R3+URZ+0xa8], R12 ;  /* 0x0000a80c030085a7 */ /* 0x000f2400080010ff */
[----:B----4-:R-:W-:Y:S05]  /*cb30*/  @!P0 BRA `(.L_x_247) ;  /* 0xfffffffc00f08947 */ /* 0x010fea000383ffff */
[----:B------:R-:W-:Y:S05]  /*cb40*/  BRA `(.L_x_248) ;  /* 0xffffff9000607947 */ /* 0x000fea000383ffff */
.L_x_107:
[----:B-1----:R-:W-:-:S07]  /*cb50*/  MOV R3, UR6 ;  /* 0x0000000600037c02 */ /* 0x002fce0008000f00 */
.L_x_249:
[----:B-1----:R1:W4:Y:S02]  /*cb60*/  SYNCS.PHASECHK.TRANS64.TRYWAIT P0, [R3+URZ+0xb0], R12 ;  /* 0x0000b00c030075a7 */ /* 0x00232400080011ff */
[----:B----4-:R-:W-:Y:S05]  /*cb70*/  @!P0 NANOSLEEP.SYNCS 0x989680 ;  /* 0x009896800000895d */ /* 0x010fea0003900000 */
[----:B------:R-:W4:Y:S02]  /*cb80*/  @!P0 SYNCS.PHASECHK.TRANS64 P0, [R3+URZ+0xb0], R12 ;  /* 0x0000b00c030085a7 */ /* 0x000f2400080010ff */
[----:B----4-:R-:W-:Y:S05]  /*cb90*/  @!P0 BRA `(.L_x_249) ;  /* 0xfffffffc00f08947 */ /* 0x010fea000383ffff */
[----:B------:R-:W-:Y:S05]  /*cba0*/  BRA `(.L_x_250) ;  /* 0xffffff9000547947 */ /* 0x000fea000383ffff */
.L_x_109:
[----:B--2---:R2:W3:Y:S02]  /*cbb0*/  SYNCS.PHASECHK.TRANS64.TRYWAIT P0, [R0+URZ+0xd0], R3 ;  /* 0x0000d003000075a7 */ /* 0x0044e400080011ff */
[----:B---3--:R-:W-:Y:S05]  /*cbc0*/  @!P0 NANOSLEEP.SYNCS 0x989680 ;  /* 0x009896800000895d */ /* 0x008fea0003900000 */
[----:B------:R-:W3:Y:S02]  /*cbd0*/  @!P0 SYNCS.PHASECHK.TRANS64 P0, [R0+URZ+0xd0], R3 ;  /* 0x0000d003000085a7 */ /* 0x000ee400080010ff */
[----:B---3--:R-:W-:Y:S05]  /*cbe0*/  @!P0 BRA `(.L_x_109) ;  /* 0xfffffffc00f08947 */ /* 0x008fea000383ffff */
[----:B------:R-:W-:Y:S05]  /*cbf0*/  BRA `(.L_x_251) ;  /* 0xffffff94002c7947 */ /* 0x000fea000383ffff */
.L_x_120:
[----:B-1----:R-:W-:Y:S04]  /*cc00*/  MOV R2, UR49 ;  /* 0x0000003100027c02 */ /* 0x002fe80008000f00 */
[----:B------:R1:W3:Y:S03]  /*cc10*/  SYNCS.PHASECHK.TRANS64.TRYWAIT P1, [R2+URZ+0x80], R3 ;  /* 0x00008003020075a7 */ /* 0x0002e600080211ff */
[----:B---3--:R-:W-:Y:S05]  /*cc20*/  @!P1 NANOSLEEP.SYNCS 0x989680 ;  /* 0x009896800000995d */ /* 0x008fea0003900000 */
[----:B------:R-:W3:Y:S02]  /*cc30*/  @!P1 SYNCS.PHASECHK.TRANS64 P1, [R2+URZ+0x80], R3 ;  /* 0x00008003020095a7 */ /* 0x000ee400080210ff */
[----:B---3--:R-:W-:Y:S05]  /*cc40*/  @!P1 BRA `(.L_x_120) ;  /* 0xfffffffc00ec9947 */ /* 0x008fea000383ffff */
[----:B------:R-:W-:Y:S05]  /*cc50*/  BRA `(.L_x_119) ;  /* 0xffffffa000347947 */ /* 0x000fea000383ffff */
.L_x_122:
[----:B-1----:R1:W4:Y:S02]  /*cc60*/  SYNCS.PHASECHK.TRANS64.TRYWAIT P0, [R87+URZ+0xf0], R0 ;  /* 0x0000f000570075a7 */ /* 0x00232400080011ff */
[----:B----4-:R-:W-:Y:S05]  /*cc70*/  @!P0 NANOSLEEP.SYNCS 0x989680 ;  /* 0x009896800000895d */ /* 0x010fea0003900000 */
[----:B------:R-:W4:Y:S02]  /*cc80*/  @!P0 SYNCS.PHASECHK.TRANS64 P0, [R87+URZ+0xf0], R0 ;  /* 0x0000f000570085a7 */ /* 0x000f2400080010ff */
[----:B----4-:R-:W-:Y:S05]  /*cc90*/  @!P0 BRA `(.L_x_122) ;  /* 0xfffffffc00f08947 */ /* 0x010fea000383ffff */
[----:B------:R-:W-:Y:S05]  /*cca0*/  BRA `(.L_x_121) ;  /* 0xffffffa0005c7947 */ /* 0x000fea000383ffff */
.L_x_131:
[----:B-1----:R1:W2:Y:S02]  /*ccb0*/  SYNCS.PHASECHK.TRANS64.TRYWAIT P0, [R3+URZ+0x80], R0 ;  /* 0x00008000030075a7 */ /* 0x0022a400080011ff */
[----:B--2---:R-:W-:Y:S05]  /*ccc0*/  @!P0 NANOSLEEP.SYNCS 0x989680 ;  /* 0x009896800000895d */ /* 0x004fea0003900000 */
[----:B------:R-:W2:Y:S02]  /*ccd0*/  @!P0 SYNCS.PHASECHK.TRANS64 P0, [R3+URZ+0x80], R0 ;  /* 0x00008000030085a7 */ /* 0x000ea400080010ff */
[----:B--2---:R-:W-:Y:S05]  /*cce0*/  @!P0 BRA `(.L_x_131) ;  /* 0xfffffffc00f08947 */ /* 0x004fea000383ffff */
[----:B------:R-:W-:Y:S05]  /*ccf0*/  BRA `(.L_x_130) ;  /* 0xffffffa800887947 */ /* 0x000fea000383ffff */
.L_x_139:
[----:B-1----:R1:W2:Y:S02]  /*cd00*/  SYNCS.PHASECHK.TRANS64.TRYWAIT P0, [R91+URZ+0x80], R6 ;  /* 0x000080065b0075a7 */ /* 0x0022a400080011ff */
[----:B--2---:R-:W-:Y:S05]  /*cd10*/  @!P0 NANOSLEEP.SYNCS 0x989680 ;  /* 0x009896800000895d */ /* 0x004fea0003900000 */
[----:B------:R-:W2:Y:S02]  /*cd20*/  @!P0 SYNCS.PHASECHK.TRANS64 P0, [R91+URZ+0x80], R6 ;  /* 0x000080065b0085a7 */ /* 0x000ea400080010ff */
[----:B--2---:R-:W-:Y:S05]  /*cd30*/  @!P0 BRA `(.L_x_139) ;  /* 0xfffffffc00f08947 */ /* 0x004fea000383ffff */
[----:B------:R-:W-:Y:S05]  /*cd40*/  BRA `(.L_x_138) ;  /* 0xffffffb000dc7947 */ /* 0x000fea000383ffff */
.L_x_147:
[----:B-1----:R1:W2:Y:S02]  /*cd50*/  SYNCS.PHASECHK.TRANS64.TRYWAIT P0, [R91+URZ+0x80], R6 ;  /* 0x000080065b0075a7 */ /* 0x0022a400080011ff */
[----:B--2---:R-:W-:Y:S05]  /*cd60*/  @!P0 NANOSLEEP.SYNCS 0x989680 ;  /* 0x009896800000895d */ /* 0x004fea0003900000 */
[----:B------:R-:W2:Y:S02]  /*cd70*/  @!P0 SYNCS.PHASECHK.TRANS64 P0, [R91+URZ+0x80], R6 ;  /* 0x000080065b0085a7 */ /* 0x000ea400080010ff */
[----:B--2---:R-:W-:Y:S05]  /*cd80*/  @!P0 BRA `(.L_x_147) ;  /* 0xfffffffc00f08947 */ /* 0x004fea000383ffff */
[----:B------:R-:W-:Y:S05]  /*cd90*/  BRA `(.L_x_146) ;  /* 0xffffffbc00347947 */ /* 0x000fea000383ffff */
.L_x_155:
[----:B-1----:R1:W2:Y:S02]  /*cda0*/  SYNCS.PHASECHK.TRANS64.TRYWAIT P0, [R92+URZ+0x80], R5 ;  /* 0x000080055c0075a7 */ /* 0x0022a400080011ff */
[----:B--2---:R-:W-:Y:S05]  /*cdb0*/  @!P0 NANOSLEEP.SYNCS 0x989680 ;  /* 0x009896800000895d */ /* 0x004fea0003900000 */
[----:B------:R-:W2:Y:S02]  /*cdc0*/  @!P0 SYNCS.PHASECHK.TRANS64 P0, [R92+URZ+0x80], R5 ;  /* 0x000080055c0085a7 */ /* 0x000ea400080010ff */
[----:B--2---:R-:W-:Y:S05]  /*cdd0*/  @!P0 BRA `(.L_x_155) ;  /* 0xfffffffc00f08947 */ /* 0x004fea000383ffff */
[----:B------:R-:W-:Y:S05]  /*cde0*/  BRA `(.L_x_154) ;  /* 0xffffffc400987947 */ /* 0x000fea000383ffff */
.L_x_163:
[----:B-1----:R1:W2:Y:S02]  /*cdf0*/  SYNCS.PHASECHK.TRANS64.TRYWAIT P0, [R92+URZ+0x80], R5 ;  /* 0x000080055c0075a7 */ /* 0x0022a400080011ff */
[----:B--2---:R-:W-:Y:S05]  /*ce00*/  @!P0 NANOSLEEP.SYNCS 0x989680 ;  /* 0x009896800000895d */ /* 0x004fea0003900000 */
[----:B------:R-:W2:Y:S02]  /*ce10*/  @!P0 SYNCS.PHASECHK.TRANS64 P0, [R92+URZ+0x80], R5 ;  /* 0x000080055c0085a7 */ /* 0x000ea400080010ff */
[----:B--2---:R-:W-:Y:S05]  /*ce20*/  @!P0 BRA `(.L_x_163) ;  /* 0xfffffffc00f08947 */ /* 0x004fea000383ffff */
[----:B------:R-:W-:Y:S05]  /*ce30*/  BRA `(.L_x_162) ;  /* 0xffffffd000087947 */ /* 0x000fea000383ffff */
.L_x_171:
[----:B-1----:R1:W2:Y:S02]  /*ce40*/  SYNCS.PHASECHK.TRANS64.TRYWAIT P0, [R92+URZ+0x80], R5 ;  /* 0x000080055c0075a7 */ /* 0x0022a400080011ff */
[----:B--2---:R-:W-:Y:S05]  /*ce50*/  @!P0 NANOSLEEP.SYNCS 0x989680 ;  /* 0x009896800000895d */ /* 0x004fea0003900000 */
[----:B------:R-:W2:Y:S02]  /*ce60*/  @!P0 SYNCS.PHASECHK.TRANS64 P0, [R92+URZ+0x80], R5 ;  /* 0x000080055c0085a7 */ /* 0x000ea400080010ff */
[----:B--2---:R-:W-:Y:S05]  /*ce70*/  @!P0 BRA `(.L_x_171) ;  /* 0xfffffffc00f08947 */ /* 0x004fea000383ffff */
[----:B------:R-:W-:Y:S05]  /*ce80*/  BRA `(.L_x_170) ;  /* 0xffffffd800707947 */ /* 0x000fea000383ffff */
.L_x_179:
[----:B-1----:R1:W2:Y:S02]  /*ce90*/  SYNCS.PHASECHK.TRANS64.TRYWAIT P0, [R92+URZ+0x80], R5 ;  /* 0x000080055c0075a7 */ /* 0x0022a400080011ff */
[----:B--2---:R-:W-:Y:S05]  /*cea0*/  @!P0 NANOSLEEP.SYNCS 0x989680 ;  /* 0x009896800000895d */ /* 0x004fea0003900000 */
[----:B------:R-:W2:Y:S02]  /*ceb0*/  @!P0 SYNCS.PHASECHK.TRANS64 P0, [R92+URZ+0x80], R5 ;  /* 0x000080055c0085a7 */ /* 0x000ea400080010ff */
[----:B--2---:R-:W-:Y:S05]  /*cec0*/  @!P0 BRA `(.L_x_179) ;  /* 0xfffffffc00f08947 */ /* 0x004fea000383ffff */
[----:B------:R-:W-:Y:S05]  /*ced0*/  BRA `(.L_x_178) ;  /* 0xffffffe000d87947 */ /* 0x000fea000383ffff */
        .weak           $__internal_0_$__cuda_sm10x_tcgen05_guardrail_trap_col_being_dealloced_not_returned_by_alloc
        .type           $__internal_0_$__cuda_sm10x_tcgen05_guardrail_trap_col_being_dealloced_not_returned_by_alloc,@function
        .size           $__internal_0_$__cuda_sm10x_tcgen05_guardrail_trap_col_being_dealloced_not_returned_by_alloc,($__internal_1_$__cuda_sm10x_tcgen05_guardrail_trap_phase_invalid_during_alloc - $__internal_0_$__cuda_sm10x_tcgen05_guardrail_trap_col_being_dealloced_not_returned_by_alloc)
$__internal_0_$__cuda_sm10x_tcgen05_guardrail_trap_col_being_dealloced_not_returned_by_alloc:
[----:B------:R-:W-:Y:S05]  /*cee0*/  BPT.TRAP 0x1 ;  /* 0x000000040000795c */ /* 0x000fea0000300000 */
[----:B------:R-:W-:-:S04]  /*cef0*/  HFMA2 R3, -RZ, RZ, 0, 0 ;  /* 0x00000000ff037431 */ /* 0x000fc800000001ff */
[----:B------:R-:W-:Y:S05]  /*cf00*/  RET.REL.NODEC R2 `(_ZN7cutlass13device_kernelINS_4gemm6kernel13GemmUniversalIN4cute5tupleIJiiiiEEENS1_10collective13CollectiveMmaINS1_35MainloopSm100TmaUmmaWarpSpecializedILi8ELi2ELi4ENS5_IJNS4_1CILi2EEENSA_ILi1EEESC_EEEEENS5_IJNSA_ILi128EEENSA_ILi256EEENSA_ILi32EEEEEENS_10tfloat32_tENS5_IJlSC_lEEESJ_SK_NS4_8TiledMMAINS4_8MMA_AtomIJNS4_23SM100_MMA_TF32_2x1SM_SSISJ_SJ_fLi128ELi256ELNS4_4UMMA5MajorE0ELSP_0ELNSO_7ScaleInE0ELSQ_0EEEEEENS4_6LayoutINS5_IJSC_SC_SC_EEENS5_IJNSA_ILi0EEESV_SV_EEEEENS5_IJNS4_10UnderscoreESY_SY_EEEEENS4_18SM100_TMA_2SM_LOADENS4_14ComposedLayoutINS4_7SwizzleILi3ELi4ELi3EEENS4_18smem_ptr_flag_bitsILi32EEENST_INS5_IJNSA_ILi8EEESH_EEENS5_IJSH_SC_EEEEEEEvNS4_8identityES11_S1B_vS1C_EENS_8epilogue10collective18CollectiveEpilogueINS1E_23Sm100TmaWarpSpecializedILi4ELi2ELi16ELb1ELb0EEEJNS5_IJNSA_ILi64EEESG_SH_EEENS5_IJNST_IS1J_SC_EENST_INS5_IJNSA_ILi16EEESB_EEENS5_IJSC_SF_EEEEEEEESJ_SK_SJ_SK_NS1E_6fusion15FusionCallbacksIS1I_NS1R_17LinearCombinationISJ_fSJ_fLNS_15FloatRoundStyleE2EEES1K_S1Q_JEEENS4_5SM1004TMEM4LOAD26SM100_TMEM_LOAD_32dp32b16xENS4_13SM90_TMA_LOADENS12_INS13_ILi2ELi4ELi3EEES16_NST_INS5_IJS17_S1M_EEENS5_IJS1M_SC_EEEEEEENS4_39AutoVectorizingCopyWithAssumedAlignmentILi128EEENS4_14SM90_TMA_STOREES26_S28_S28_EEEvvEEEEvNT_6ParamsE) ;  /* 0xffffff30023c7950 */ /* 0x000fea0003c3ffff */
        .weak           $__internal_1_$__cuda_sm10x_tcgen05_guardrail_trap_phase_invalid_during_alloc
        .type           $__internal_1_$__cuda_sm10x_tcgen05_guardrail_trap_phase_invalid_during_alloc,@function
        .size           $__internal_1_$__cuda_sm10x_tcgen05_guardrail_trap_phase_invalid_during_alloc,($__internal_2_$__cuda_sm10x_tcgen05_guardrail_trap_unallocated_columns_being_dealloced - $__internal_1_$__cuda_sm10x_tcgen05_guardrail_trap_phase_invalid_during_alloc)
$__internal_1_$__cuda_sm10x_tcgen05_guardrail_trap_phase_invalid_during_alloc:
[----:B------:R-:W-:Y:S05]  /*cf10*/  BPT.TRAP 0x1 ;  /* 0x000000040000795c */ /* 0x000fea0000300000 */
[----:B------:R-:W-:-:S04]  /*cf20*/  MOV R3, 0x0 ;  /* 0x0000000000037802 */ /* 0x000fc80000000f00 */
[----:B------:R-:W-:Y:S05]  /*cf30*/  RET.REL.NODEC R2 `(_ZN7cutlass13device_kernelINS_4gemm6kernel13GemmUniversalIN4cute5tupleIJiiiiEEENS1_10collective13CollectiveMmaINS1_35MainloopSm100TmaUmmaWarpSpecializedILi8ELi2ELi4ENS5_IJNS4_1CILi2EEENSA_ILi1EEESC_EEEEENS5_IJNSA_ILi128EEENSA_ILi256EEENSA_ILi32EEEEEENS_10tfloat32_tENS5_IJlSC_lEEESJ_SK_NS4_8TiledMMAINS4_8MMA_AtomIJNS4_23SM100_MMA_TF32_2x1SM_SSISJ_SJ_fLi128ELi256ELNS4_4UMMA5MajorE0ELSP_0ELNSO_7ScaleInE0ELSQ_0EEEEEENS4_6LayoutINS5_IJSC_SC_SC_EEENS5_IJNSA_ILi0EEESV_SV_EEEEENS5_IJNS4_10UnderscoreESY_SY_EEEEENS4_18SM100_TMA_2SM_LOADENS4_14ComposedLayoutINS4_7SwizzleILi3ELi4ELi3EEENS4_18smem_ptr_flag_bitsILi32EEENST_INS5_IJNSA_ILi8EEESH_EEENS5_IJSH_SC_EEEEEEEvNS4_8identityES11_S1B_vS1C_EENS_8epilogue10collective18CollectiveEpilogueINS1E_23Sm100TmaWarpSpecializedILi4ELi2ELi16ELb1ELb0EEEJNS5_IJNSA_ILi64EEESG_SH_EEENS5_IJNST_IS1J_SC_EENST_INS5_IJNSA_ILi16EEESB_EEENS5_IJSC_SF_EEEEEEEESJ_SK_SJ_SK_NS1E_6fusion15FusionCallbacksIS1I_NS1R_17LinearCombinationISJ_fSJ_fLNS_15FloatRoundStyleE2EEES1K_S1Q_JEEENS4_5SM1004TMEM4LOAD26SM100_TMEM_LOAD_32dp32b16xENS4_13SM90_TMA_LOADENS12_INS13_ILi2ELi4ELi3EEES16_NST_INS5_IJS17_S1M_EEENS5_IJS1M_SC_EEEEEEENS4_39AutoVectorizingCopyWithAssumedAlignmentILi128EEENS4_14SM90_TMA_STOREES26_S28_S28_EEEvvEEEEvNT_6ParamsE) ;  /* 0xffffff3002307950 */ /* 0x000fea0003c3ffff */
        .weak           $__internal_2_$__cuda_sm10x_tcgen05_guardrail_trap_unallocated_columns_being_dealloced
        .type           $__internal_2_$__cuda_sm10x_tcgen05_guardrail_trap_unallocated_columns_being_dealloced,@function
        .size           $__internal_2_$__cuda_sm10x_tcgen05_guardrail_trap_unallocated_columns_being_dealloced,(.L_x_253 - $__internal_2_$__cuda_sm10x_tcgen05_guardrail_trap_unallocated_columns_being_dealloced)
$__internal_2_$__cuda_sm10x_tcgen05_guardrail_trap_unallocated_columns_being_dealloced:
[----:B------:R-:W-:Y:S05]  /*cf40*/  BPT.TRAP 0x1 ;  /* 0x000000040000795c */ /* 0x000fea0000300000 */
[----:B------:R-:W-:-:S04]  /*cf50*/  HFMA2 R3, -RZ, RZ, 0, 0 ;  /* 0x00000000ff037431 */ /* 0x000fc800000001ff */
[----:B------:R-:W-:Y:S05]  /*cf60*/  RET.REL.NODEC R2 `(_ZN7cutlass13device_kernelINS_4gemm6kernel13GemmUniversalIN4cute5tupleIJiiiiEEENS1_10collective13CollectiveMmaINS1_35MainloopSm100TmaUmmaWarpSpecializedILi8ELi2ELi4ENS5_IJNS4_1CILi2EEENSA_ILi1EEESC_EEEEENS5_IJNSA_ILi128EEENSA_ILi256EEENSA_ILi32EEEEEENS_10tfloat32_tENS5_IJlSC_lEEESJ_SK_NS4_8TiledMMAINS4_8MMA_AtomIJNS4_23SM100_MMA_TF32_2x1SM_SSISJ_SJ_fLi128ELi256ELNS4_4UMMA5MajorE0ELSP_0ELNSO_7ScaleInE0ELSQ_0EEEEEENS4_6LayoutINS5_IJSC_SC_SC_EEENS5_IJNSA_ILi0EEESV_SV_EEEEENS5_IJNS4_10UnderscoreESY_SY_EEEEENS4_18SM100_TMA_2SM_LOADENS4_14ComposedLayoutINS4_7SwizzleILi3ELi4ELi3EEENS4_18smem_ptr_flag_bitsILi32EEENST_INS5_IJNSA_ILi8EEESH_EEENS5_IJSH_SC_EEEEEEEvNS4_8identityES11_S1B_vS1C_EENS_8epilogue10collective18CollectiveEpilogueINS1E_23Sm100TmaWarpSpecializedILi4ELi2ELi16ELb1ELb0EEEJNS5_IJNSA_ILi64EEESG_SH_EEENS5_IJNST_IS1J_SC_EENST_INS5_IJNSA_ILi16EEESB_EEENS5_IJSC_SF_EEEEEEEESJ_SK_SJ_SK_NS1E_6fusion15FusionCallbacksIS1I_NS1R_17LinearCombinationISJ_fSJ_fLNS_15FloatRoundStyleE2EEES1K_S1Q_JEEENS4_5SM1004TMEM4LOAD26SM100_TMEM_LOAD_32dp32b16xENS4_13SM90_TMA_LOADENS12_INS13_ILi2ELi4ELi3EEES16_NST_INS5_IJS17_S1M_EEENS5_IJS1M_SC_EEEEEEENS4_39AutoVectorizingCopyWithAssumedAlignmentILi128EEENS4_14SM90_TMA_STOREES26_S28_S28_EEEvvEEEEvNT_6ParamsE) ;  /* 0xffffff3002247950 */ /* 0x000fea0003c3ffff */
.L_x_252:
[----:B------:R-:W-:-:S00]  /*cf70*/  BRA `(.L_x_252) ;  /* 0xfffffffc00fc7947 */ /* 0x000fc0000383ffff */
[----:B------:R-:W-:-:S00]  /*cf80*/  NOP ;  /* 0x0000000000007918 */ /* 0x000fc00000000000 */
[----:B------:R-:W-:-:S00]  /*cf90*/  NOP ;  /* 0x0000000000007918 */ /* 0x000fc00000000000 */
[----:B------:R-:W-:-:S00]  /*cfa0*/  NOP ;  /* 0x0000000000007918 */ /* 0x000fc00000000000 */
[----:B------:R-:W-:-:S00]  /*cfb0*/  NOP ;  /* 0x0000000000007918 */ /* 0x000fc00000000000 */
[----:B------:R-:W-:-:S00]  /*cfc0*/  NOP ;  /* 0x0000000000007918 */ /* 0x000fc00000000000 */
[----:B------:R-:W-:-:S00]  /*cfd0*/  NOP ;  /* 0x0000000000007918 */ /* 0x000fc00000000000 */
[----:B------:R-:W-:-:S00]  /*cfe0*/  NOP ;  /* 0x0000000000007918 */ /* 0x000fc00000000000 */
[----:B------:R-:W-:-:S00]  /*cff0*/  NOP ;  /* 0x0000000000007918 */ /* 0x000fc00000000000 */
.L_x_253:


//--------------------- .nv.global.init           --------------------------
	.section	.nv.global.init,"aw",@progbits
.nv.global.init:
	.type		$str$27,@object
	.size		$str$27,($str$28 - $str$27)
$str$27:
        /*0000*/ 	.byte	0x28, 0x61, 0x64, 0x64, 0x72, 0x65, 0x73, 0x73, 0x20, 0x26, 0x20, 0x6d, 0x61, 0x73, 0x6b, 0x29
        /*0010*/ 	.byte	0x20, 0x3d, 0x3d, 0x20, 0x30, 0x00
	.type		$str$28,@object
	.size		$str$28,($str$26 - $str$28)
$str$28:
        /*0016*/ 	.byte	0x2f, 0x74, 0x6d, 0x70, 0x2f, 0x63, 0x75, 0x74, 0x6c, 0x61, 0x73, 0x73, 0x5f, 0x73, 0x77, 0x65
        /*0026*/ 	.byte	0x65, 0x70, 0x5f, 0x73, 0x72, 0x63, 0x2f, 0x69, 0x6e, 0x63, 0x6c, 0x75, 0x64, 0x65, 0x2f, 0x63
        /*0036*/ 	.byte	0x75, 0x74, 0x65, 0x2f, 0x70, 0x6f, 0x69, 0x6e, 0x74, 0x65, 0x72, 0x5f, 0x66, 0x6c, 0x61, 0x67
        /*0046*/ 	.byte	0x67, 0x65, 0x64, 0x2e, 0x68, 0x70, 0x70, 0x00
	.type		$str$26,@object
	.size		$str$26,($str$25 - $str$26)
$str$26:
        /*004e*/ 	.byte	0x2f, 0x74, 0x6d, 0x70, 0x2f, 0x63, 0x75, 0x74, 0x6c, 0x61, 0x73, 0x73, 0x5f, 0x73, 0x77, 0x65
        /*005e*/ 	.byte	0x65, 0x70, 0x5f, 0x73, 0x72, 0x63, 0x2f, 0x69, 0x6e, 0x63, 0x6c, 0x75, 0x64, 0x65, 0x2f, 0x63
        /*006e*/ 	.byte	0x75, 0x74, 0x65, 0x2f, 0x61, 0x74, 0x6f, 0x6d, 0x2f, 0x63, 0x6f, 0x70, 0x79, 0x5f, 0x74, 0x72
        /*007e*/ 	.byte	0x61, 0x69, 0x74, 0x73, 0x5f, 0x73, 0x6d, 0x31, 0x30, 0x30, 0x2e, 0x68, 0x70, 0x70, 0x00
	.type		$str$25,@object
	.size		$str$25,(__unnamed_1 - $str$25)
$str$25:
        /*008d*/ 	.byte	0x28, 0x28, 0x75, 0x69, 0x6e, 0x74, 0x33, 0x32, 0x5f, 0x74, 0x28, 0x74, 0x68, 0x72, 0x65, 0x61
        /*009d*/ 	.byte	0x64, 0x49, 0x64, 0x78, 0x2e, 0x78, 0x29, 0x20, 0x2f, 0x20, 0x33, 0x32, 0x29, 0x20, 0x25, 0x20
        /*00ad*/ 	.byte	0x34, 0x29, 0x20, 0x3d, 0x3d, 0x20, 0x28, 0x28, 0x28, 0x74, 0x6d, 0x65, 0x6d, 0x5f, 0x61, 0x64
        /*00bd*/ 	.byte	0x64, 0x72, 0x20, 0x3e, 0x3e, 0x20, 0x31, 0x36, 0x29, 0x20, 0x2f, 0x20, 0x33, 0x32, 0x29, 0x20
        /*00cd*/ 	.byte	0x25, 0x20, 0x34, 0x29, 0x00
	.type		__unnamed_1,@object
	.size		__unnamed_1,(__unnamed_2 - __unnamed_1)
__unnamed_1:
        /*00d2*/ 	.byte	0x61, 0x75, 0x74, 0x6f, 0x20, 0x63, 0x75, 0x74, 0x65, 0x3a, 0x3a, 0x61, 0x73, 0x5f, 0x70, 0x6f
        /* <DEDUP_REMOVED lines=24> */
        /*0262*/ 	.byte	0x43, 0x3c, 0x32, 0x30, 0x34, 0x38, 0x3e, 0x3e, 0x3e, 0x3e, 0x5d, 0x00
	.type		__unnamed_2,@object
	.size		__unnamed_2,(.L_2 - __unnamed_2)
__unnamed_2:
        /* <DEDUP_REMOVED lines=42> */
        /*050e*/ 	.byte	0x3e, 0x5d, 0x00
.L_2:


//--------------------- .nv.shared._ZN7cutlass13device_kernelINS_4gemm6kernel13GemmUniversalIN4cute5tupleIJiiiiEEENS1_10collective13CollectiveMmaINS1_35MainloopSm100TmaUmmaWarpSpecializedILi8ELi2ELi4ENS5_IJNS4_1CILi2EEENSA_ILi1EEESC_EEEEENS5_IJNSA_ILi128EEENSA_ILi256EEENSA_ILi32EEEEEENS_10tfloat32_tENS5_IJlSC_lEEESJ_SK_NS4_8TiledMMAINS4_8MMA_AtomIJNS4_23SM100_MMA_TF32_2x1SM_SSISJ_SJ_fLi128ELi256ELNS4_4UMMA5MajorE0ELSP_0ELNSO_7ScaleInE0ELSQ_0EEEEEENS4_6LayoutINS5_IJSC_SC_SC_EEENS5_IJNSA_ILi0EEESV_SV_EEEEENS5_IJNS4_10UnderscoreESY_SY_EEEEENS4_18SM100_TMA_2SM_LOADENS4_14ComposedLayoutINS4_7SwizzleILi3ELi4ELi3EEENS4_18smem_ptr_flag_bitsILi32EEENST_INS5_IJNSA_ILi8EEESH_EEENS5_IJSH_SC_EEEEEEEvNS4_8identityES11_S1B_vS1C_EENS_8epilogue10collective18CollectiveEpilogueINS1E_23Sm100TmaWarpSpecializedILi4ELi2ELi16ELb1ELb0EEEJNS5_IJNSA_ILi64EEESG_SH_EEENS5_IJNST_IS1J_SC_EENST_INS5_IJNSA_ILi16EEESB_EEENS5_IJSC_SF_EEEEEEEESJ_SK_SJ_SK_NS1E_6fusion15FusionCallbacksIS1I_NS1R_17LinearCombinationISJ_fSJ_fLNS_15FloatRoundStyleE2EEES1K_S1Q_JEEENS4_5SM1004TMEM4LOAD26SM100_TMEM_LOAD_32dp32b16xENS4_13SM90_TMA_LOADENS12_INS13_ILi2ELi4ELi3EEES16_NST_INS5_IJS17_S1M_EEENS5_IJS1M_SC_EEEEEEENS4_39AutoVectorizingCopyWithAssumedAlignmentILi128EEENS4_14SM90_TMA_STOREES26_S28_S28_EEEvvEEEEvNT_6ParamsE --------------------------
	.section	.nv.shared._ZN7cutlass13device_kernelINS_4gemm6kernel13GemmUniversalIN4cute5tupleIJiiiiEEENS1_10collective13CollectiveMmaINS1_35MainloopSm100TmaUmmaWarpSpecializedILi8ELi2ELi4ENS5_IJNS4_1CILi2EEENSA_ILi1EEESC_EEEEENS5_IJNSA_ILi128EEENSA_ILi256EEENSA_ILi32EEEEEENS_10tfloat32_tENS5_IJlSC_lEEESJ_SK_NS4_8TiledMMAINS4_8MMA_AtomIJNS4_23SM100_MMA_TF32_2x1SM_SSISJ_SJ_fLi128ELi256ELNS4_4UMMA5MajorE0ELSP_0ELNSO_7ScaleInE0ELSQ_0EEEEEENS4_6LayoutINS5_IJSC_SC_SC_EEENS5_IJNSA_ILi0EEESV_SV_EEEEENS5_IJNS4_10UnderscoreESY_SY_EEEEENS4_18SM100_TMA_2SM_LOADENS4_14ComposedLayoutINS4_7SwizzleILi3ELi4ELi3EEENS4_18smem_ptr_flag_bitsILi32EEENST_INS5_IJNSA_ILi8EEESH_EEENS5_IJSH_SC_EEEEEEEvNS4_8identityES11_S1B_vS1C_EENS_8epilogue10collective18CollectiveEpilogueINS1E_23Sm100TmaWarpSpecializedILi4ELi2ELi16ELb1ELb0EEEJNS5_IJNSA_ILi64EEESG_SH_EEENS5_IJNST_IS1J_SC_EENST_INS5_IJNSA_ILi16EEESB_EEENS5_IJSC_SF_EEEEEEEESJ_SK_SJ_SK_NS1E_6fusion15FusionCallbacksIS1I_NS1R_17LinearCombinationISJ_fSJ_fLNS_15FloatRoundStyleE2EEES1K_S1Q_JEEENS4_5SM1004TMEM4LOAD26SM100_TMEM_LOAD_32dp32b16xENS4_13SM90_TMA_LOADENS12_INS13_ILi2ELi4ELi3EEES16_NST_INS5_IJS17_S1M_EEENS5_IJS1M_SC_EEEEEEENS4_39AutoVectorizingCopyWithAssumedAlignmentILi128EEENS4_14SM90_TMA_STOREES26_S28_S28_EEEvvEEEEvNT_6ParamsE,"aw",@nobits
	.sectionflags	@""
	.align	16
	.zero		1024


//--------------------- .nv.shared.reserved.0     --------------------------
	.section	.nv.shared.reserved.0,"aw",@nobits
	.weak		__nv_reservedSMEM_offset_0_alias
	.size		__nv_reservedSMEM_offset_0_alias, 0, 64
	.other		__nv_reservedSMEM_offset_0_alias,@"STO_CUDA_RESERVED_SHARED STV_DEFAULT"
__nv_reservedSMEM_offset_0_alias:
	.zero		0
.nv.shared.reserved.0:
	.zero		64
	.weak		__nv_reservedSMEM_tcgen05_partition
	.type		__nv_reservedSMEM_tcgen05_partition,@object
	.size		__nv_reservedSMEM_tcgen05_partition,(.L_0 - __nv_reservedSMEM_tcgen05_partition)
__nv_reservedSMEM_tcgen05_partition:
	.zero		32
.L_0:


//--------------------- .nv.global                --------------------------
	.section	.nv.global,"aw",@nobits
.nv.global:
	.type		_ZN40_INTERNAL_5cad78a0_4_k_cu_68968e09_101434cute1_E,@object
	.size		_ZN40_INTERNAL_5cad78a0_4_k_cu_68968e09_101434cute1_E,(_ZN40_INTERNAL_5cad78a0_4_k_cu_68968e09_101434cuda3std3__45__cpo6cbeginE - _ZN40_INTERNAL_5cad78a0_4_k_cu_68968e09_101434cute1_E)
_ZN40_INTERNAL_5cad78a0_4_k_cu_68968e09_101434cute1_E:
	.zero		1
	.type		_ZN40_INTERNAL_5cad78a0_4_k_cu_68968e09_101434cuda3std3__45__cpo6cbeginE,@object
	.size		_ZN40_INTERNAL_5cad78a0_4_k_cu_68968e09_101434cuda3std3__45__cpo6cbeginE,(_ZN40_INTERNAL_5cad78a0_4_k_cu_68968e09_101434cuda3std3__48in_placeE - _ZN40_INTERNAL_5cad78a0_4_k_cu_68968e09_101434cuda3std3__45__cpo6cbeginE)
_ZN40_INTERNAL_5cad78a0_4_k_cu_68968e09_101434cuda3std3__45__cpo6cbeginE:
	.zero		1
	.type		_ZN40_INTERNAL_5cad78a0_4_k_cu_68968e09_101434cuda3std3__48in_placeE,@object
	.size		_ZN40_INTERNAL_5cad78a0_4_k_cu_68968e09_101434cuda3std3__48in_placeE,(_ZN40_INTERNAL_5cad78a0_4_k_cu_68968e09_101434cuda3std6ranges3__45__cpo9iter_moveE - _ZN40_INTERNAL_5cad78a0_4_k_cu_68968e09_101434cuda3std3__48in_placeE)
_ZN40_INTERNAL_5cad78a0_4_k_cu_68968e09_101434cuda3std3__48in_placeE:
	.zero		1
	.type		_ZN40_INTERNAL_5cad78a0_4_k_cu_68968e09_101434cuda3std6ranges3__45__cpo9iter_moveE,@object
	.size		_ZN40_INTERNAL_5cad78a0_4_k_cu_68968e09_101434cuda3std6ranges3__45__cpo9iter_moveE,(_ZN40_INTERNAL_5cad78a0_4_k_cu_68968e09_101434cuda3std3__45__cpo5beginE - _ZN40_INTERNAL_5cad78a0_4_k_cu_68968e09_101434cuda3std6ranges3__45__cpo9iter_moveE)
_ZN40_INTERNAL_5cad78a0_4_k_cu_68968e09_101434cuda3std6ranges3__45__cpo9iter_moveE:
	.zero		1
	.type		_ZN40_INTERNAL_5cad78a0_4_k_cu_68968e09_101434cuda3std3__45__cpo5beginE,@object
	.size		_ZN40_INTERNAL_5cad78a0_4_k_cu_68968e09_101434cuda3std3__45__cpo5beginE,(_ZN40_INTERNAL_5cad78a0_4_k_cu_68968e09_101434cuda3std3__442_GLOBAL__N__5cad78a0_4_k_cu_68968e09_101436ignoreE - _ZN40_INTERNAL_5cad78a0_4_k_cu_68968e09_101434cuda3std3__45__cpo5beginE)
_ZN40_INTERNAL_5cad78a0_4_k_cu_68968e09_101434cuda3std3__45__cpo5beginE:
	.zero		1
	.type		_ZN40_INTERNAL_5cad78a0_4_k_cu_68968e09_101434cuda3std3__442_GLOBAL__N__5cad78a0_4_k_cu_68968e09_101436ignoreE,@object
	.size		_ZN40_INTERNAL_5cad78a0_4_k_cu_68968e09_101434cuda3std3__442_GLOBAL__N__5cad78a0_4_k_cu_68968e09_101436ignoreE,(_ZN40_INTERNAL_5cad78a0_4_k_cu_68968e09_101434cute7productE - _ZN40_INTERNAL_5cad78a0_4_k_cu_68968e09_101434cuda3std3__442_GLOBAL__N__5cad78a0_4_k_cu_68968e09_101436ignoreE)
_ZN40_INTERNAL_5cad78a0_4_k_cu_68968e09_101434cuda3std3__442_GLOBAL__N__5cad78a0_4_k_cu_68968e09_101436ignoreE:
	.zero		1
	.type		_ZN40_INTERNAL_5cad78a0_4_k_cu_68968e09_101434cute7productE,@object
	.size		_ZN40_INTERNAL_5cad78a0_4_k_cu_68968e09_101434cute7productE,(_ZN40_INTERNAL_5cad78a0_4_k_cu_68968e09_101434cuda3std3__45__cpo3endE - _ZN40_INTERNAL_5cad78a0_4_k_cu_68968e09_101434cute7productE)
_ZN40_INTERNAL_5cad78a0_4_k_cu_68968e09_101434cute7productE:
	.zero		1
	.type		_ZN40_INTERNAL_5cad78a0_4_k_cu_68968e09_101434cuda3std3__45__cpo3endE,@object
	.size		_ZN40_INTERNAL_5cad78a0_4_k_cu_68968e09_101434cuda3std3__45__cpo3endE,(_ZN40_INTERNAL_5cad78a0_4_k_cu_68968e09_101434cuda3std3__419piecewise_constructE - _ZN40_INTERNAL_5cad78a0_4_k_cu_68968e09_101434cuda3std3__45__cpo3endE)
_ZN40_INTERNAL_5cad78a0_4_k_cu_68968e09_101434cuda3std3__45__cpo3endE:
	.zero		1
	.type		_ZN40_INTERNAL_5cad78a0_4_k_cu_68968e09_101434cuda3std3__419piecewise_constructE,@object
	.size		_ZN40_INTERNAL_5cad78a0_4_k_cu_68968e09_101434cuda3std3__419piecewise_constructE,(_ZN40_INTERNAL_5cad78a0_4_k_cu_68968e09_101434cuda3std3__45__cpo4cendE - _ZN40_INTERNAL_5cad78a0_4_k_cu_68968e09_101434cuda3std3__419piecewise_constructE)
_ZN40_INTERNAL_5cad78a0_4_k_cu_68968e09_101434cuda3std3__419piecewise_constructE:
	.zero		1
	.type		_ZN40_INTERNAL_5cad78a0_4_k_cu_68968e09_101434cuda3std3__45__cpo4cendE,@object
	.size		_ZN40_INTERNAL_5cad78a0_4_k_cu_68968e09_101434cuda3std3__45__cpo4cendE,(_ZN40_INTERNAL_5cad78a0_4_k_cu_68968e09_101434cuda3std6ranges3__45__cpo4swapE - _ZN40_INTERNAL_5cad78a0_4_k_cu_68968e09_101434cuda3std3__45__cpo4cendE)
_ZN40_INTERNAL_5cad78a0_4_k_cu_68968e09_101434cuda3std3__45__cpo4cendE:
	.zero		1
	.type		_ZN40_INTERNAL_5cad78a0_4_k_cu_68968e09_101434cuda3std6ranges3__45__cpo4swapE,@object
	.size		_ZN40_INTERNAL_5cad78a0_4_k_cu_68968e09_101434cuda3std6ranges3__45__cpo4swapE,(.L_10 - _ZN40_INTERNAL_5cad78a0_4_k_cu_68968e09_101434cuda3std6ranges3__45__cpo4swapE)
_ZN40_INTERNAL_5cad78a0_4_k_cu_68968e09_101434cuda3std6ranges3__45__cpo4swapE:
	.zero		1
.L_10:


//--------------------- .nv.constant0._ZN7cutlass13device_kernelINS_4gemm6kernel13GemmUniversalIN4cute5tupleIJiiiiEEENS1_10collective13CollectiveMmaINS1_35MainloopSm100TmaUmmaWarpSpecializedILi8ELi2ELi4ENS5_IJNS4_1CILi2EEENSA_ILi1EEESC_EEEEENS5_IJNSA_ILi128EEENSA_ILi256EEENSA_ILi32EEEEEENS_10tfloat32_tENS5_IJlSC_lEEESJ_SK_NS4_8TiledMMAINS4_8MMA_AtomIJNS4_23SM100_MMA_TF32_2x1SM_SSISJ_SJ_fLi128ELi256ELNS4_4UMMA5MajorE0ELSP_0ELNSO_7ScaleInE0ELSQ_0EEEEEENS4_6LayoutINS5_IJSC_SC_SC_EEENS5_IJNSA_ILi0EEESV_SV_EEEEENS5_IJNS4_10UnderscoreESY_SY_EEEEENS4_18SM100_TMA_2SM_LOADENS4_14ComposedLayoutINS4_7SwizzleILi3ELi4ELi3EEENS4_18smem_ptr_flag_bitsILi32EEENST_INS5_IJNSA_ILi8EEESH_EEENS5_IJSH_SC_EEEEEEEvNS4_8identityES11_S1B_vS1C_EENS_8epilogue10collective18CollectiveEpilogueINS1E_23Sm100TmaWarpSpecializedILi4ELi2ELi16ELb1ELb0EEEJNS5_IJNSA_ILi64EEESG_SH_EEENS5_IJNST_IS1J_SC_EENST_INS5_IJNSA_ILi16EEESB_EEENS5_IJSC_SF_EEEEEEEESJ_SK_SJ_SK_NS1E_6fusion15FusionCallbacksIS1I_NS1R_17LinearCombinationISJ_fSJ_fLNS_15FloatRoundStyleE2EEES1K_S1Q_JEEENS4_5SM1004TMEM4LOAD26SM100_TMEM_LOAD_32dp32b16xENS4_13SM90_TMA_LOADENS12_INS13_ILi2ELi4ELi3EEES16_NST_INS5_IJS17_S1M_EEENS5_IJS1M_SC_EEEEEEENS4_39AutoVectorizingCopyWithAssumedAlignmentILi128EEENS4_14SM90_TMA_STOREES26_S28_S28_EEEvvEEEEvNT_6ParamsE --------------------------
	.section	.nv.constant0._ZN7cutlass13device_kernelINS_4gemm6kernel13GemmUniversalIN4cute5tupleIJiiiiEEENS1_10collective13CollectiveMmaINS1_35MainloopSm100TmaUmmaWarpSpecializedILi8ELi2ELi4ENS5_IJNS4_1CILi2EEENSA_ILi1EEESC_EEEEENS5_IJNSA_ILi128EEENSA_ILi256EEENSA_ILi32EEEEEENS_10tfloat32_tENS5_IJlSC_lEEESJ_SK_NS4_8TiledMMAINS4_8MMA_AtomIJNS4_23SM100_MMA_TF32_2x1SM_SSISJ_SJ_fLi128ELi256ELNS4_4UMMA5MajorE0ELSP_0ELNSO_7ScaleInE0ELSQ_0EEEEEENS4_6LayoutINS5_IJSC_SC_SC_EEENS5_IJNSA_ILi0EEESV_SV_EEEEENS5_IJNS4_10UnderscoreESY_SY_EEEEENS4_18SM100_TMA_2SM_LOADENS4_14ComposedLayoutINS4_7SwizzleILi3ELi4ELi3EEENS4_18smem_ptr_flag_bitsILi32EEENST_INS5_IJNSA_ILi8EEESH_EEENS5_IJSH_SC_EEEEEEEvNS4_8identityES11_S1B_vS1C_EENS_8epilogue10collective18CollectiveEpilogueINS1E_23Sm100TmaWarpSpecializedILi4ELi2ELi16ELb1ELb0EEEJNS5_IJNSA_ILi64EEESG_SH_EEENS5_IJNST_IS1J_SC_EENST_INS5_IJNSA_ILi16EEESB_EEENS5_IJSC_SF_EEEEEEEESJ_SK_SJ_SK_NS1E_6fusion15FusionCallbacksIS1I_NS1R_17LinearCombinationISJ_fSJ_fLNS_15FloatRoundStyleE2EEES1K_S1Q_JEEENS4_5SM1004TMEM4LOAD26SM100_TMEM_LOAD_32dp32b16xENS4_13SM90_TMA_LOADENS12_INS13_ILi2ELi4ELi3EEES16_NST_INS5_IJS17_S1M_EEENS5_IJS1M_SC_EEEEEEENS4_39AutoVectorizingCopyWithAssumedAlignmentILi128EEENS4_14SM90_TMA_STOREES26_S28_S28_EEEvvEEEEvNT_6ParamsE,"a",@progbits
	.sectionflags	@""
	.align	4
.nv.constant0._ZN7cutlass13device_kernelINS_4gemm6kernel13GemmUniversalIN4cute5tupleIJiiiiEEENS1_10collective13CollectiveMmaINS1_35MainloopSm100TmaUmmaWarpSpecializedILi8ELi2ELi4ENS5_IJNS4_1CILi2EEENSA_ILi1EEESC_EEEEENS5_IJNSA_ILi128EEENSA_ILi256EEENSA_ILi32EEEEEENS_10tfloat32_tENS5_IJlSC_lEEESJ_SK_NS4_8TiledMMAINS4_8MMA_AtomIJNS4_23SM100_MMA_TF32_2x1SM_SSISJ_SJ_fLi128ELi256ELNS4_4UMMA5MajorE0ELSP_0ELNSO_7ScaleInE0ELSQ_0EEEEEENS4_6LayoutINS5_IJSC_SC_SC_EEENS5_IJNSA_ILi0EEESV_SV_EEEEENS5_IJNS4_10UnderscoreESY_SY_EEEEENS4_18SM100_TMA_2SM_LOADENS4_14ComposedLayoutINS4_7SwizzleILi3ELi4ELi3EEENS4_18smem_ptr_flag_bitsILi32EEENST_INS5_IJNSA_ILi8EEESH_EEENS5_IJSH_SC_EEEEEEEvNS4_8identityES11_S1B_vS1C_EENS_8epilogue10collective18CollectiveEpilogueINS1E_23Sm100TmaWarpSpecializedILi4ELi2ELi16ELb1ELb0EEEJNS5_IJNSA_ILi64EEESG_SH_EEENS5_IJNST_IS1J_SC_EENST_INS5_IJNSA_ILi16EEESB_EEENS5_IJSC_SF_EEEEEEEESJ_SK_SJ_SK_NS1E_6fusion15FusionCallbacksIS1I_NS1R_17LinearCombinationISJ_fSJ_fLNS_15FloatRoundStyleE2EEES1K_S1Q_JEEENS4_5SM1004TMEM4LOAD26SM100_TMEM_LOAD_32dp32b16xENS4_13SM90_TMA_LOADENS12_INS13_ILi2ELi4ELi3EEES16_NST_INS5_IJS17_S1M_EEENS5_IJS1M_SC_EEEEEEENS4_39AutoVectorizingCopyWithAssumedAlignmentILi128EEENS4_14SM90_TMA_STOREES26_S28_S28_EEEvvEEEEvNT_6ParamsE:
	.zero		2944


//--------------------- SYMBOLS --------------------------

	.type		.nv.reservedSmem.offset0,@object
	.size		.nv.reservedSmem.offset0,0x4
	.type		.nv.reservedSmem.cap,@object
	.size		.nv.reservedSmem.cap,0x4
	.type		__assertfail,@function
